	.target	sm_90a

	.elftype	@"ET_EXEC"


//--------------------- .note.nv.tkinfo           --------------------------
	.section	.note.nv.tkinfo,"",@"SHT_NOTE"
	.sectionflags	@"SHF_NOTE_NV_TKINFO"
	.tkinfo
        /*0018*/ 	.word	0x00000002
        /*0030*/ 	.string	""
        /*0030*/ 	.string	"ptxas"
        /*0030*/ 	.string	"Cuda compilation tools, release 13.0, V13.0.88"
        /*0030*/ 	.string	"Build cuda_13.0.r13.0/compiler.36424714_0"
        /*0030*/ 	.string	"-arch sm_90a -m 64 "



//--------------------- .note.nv.cuinfo           --------------------------
	.section	.note.nv.cuinfo,"",@"SHT_NOTE"
	.sectionflags	@"SHF_NOTE_NV_CUINFO"
        /*0018*/ 	.short	0x0002
        /*001a*/ 	.short	0x005a
        /*001c*/ 	.short	0x0082
	.zero		2


//--------------------- .nv.info                  --------------------------
	.section	.nv.info,"",@"SHT_CUDA_INFO"
	.align	4


	//----- nvinfo : EIATTR_REGCOUNT
	.align		4
        /*0000*/ 	.byte	0x04, 0x2f
        /*0002*/ 	.short	(.L_15 - .L_14)
	.align		4
.L_14:
        /*0004*/ 	.word	index@(_ZN7cutlass13device_kernelINS_4gemm6kernel13GemmUniversalIN4cute5tupleIJiiiiEEENS1_10collective13CollectiveMmaINS1_34MainloopSm90TmaGmmaWarpSpecializedILi5ENS5_IJNS4_1CILi2EEENSA_ILi1EEESC_EEENS1_32KernelTmaWarpSpecializedPingpongEEENS5_IJNSA_ILi64EEENSA_ILi128EEESG_EEENS_10tfloat32_tENS5_IJlSC_lEEESJ_SK_NS4_8TiledMMAINS4_8MMA_AtomIJNS4_4SM904GMMA30MMA_64x128x8_F32TF32TF32_SS_TNILNSO_7ScaleInE1ELSQ_1EEEEEENS4_6LayoutINS5_IJSC_SC_SC_EEENS5_IJNSA_ILi0EEESV_SV_EEEEENS5_IJNS4_10UnderscoreESY_SY_EEEEENS4_13SM90_TMA_LOADENS4_14ComposedLayoutINS4_7SwizzleILi3ELi4ELi3EEENS4_18smem_ptr_flag_bitsILi32EEENST_INS5_IJNSA_ILi8EEENSA_ILi32EEEEEENS5_IJS18_SC_EEEEEEEvNS4_8identityENS4_23SM90_TMA_LOAD_MULTICASTES1C_vS1D_EENS_8epilogue10collective6detail29Sm90TmaWarpSpecializedAdapterINS1H_15DefaultEpilogueISJ_SK_SK_NS1G_6thread17LinearCombinationISJ_Li1EffLNS1L_9ScaleType4KindE0ELNS_15FloatRoundStyleE2ESJ_EENS1_15EpilogueDefaultEEEEEvvEEEEvNT_6ParamsE)
        /*0008*/ 	.word	0x000000a8


	//----- nvinfo : EIATTR_FRAME_SIZE
	.align		4
.L_15:
        /*000c*/ 	.byte	0x04, 0x11
        /*000e*/ 	.short	(.L_17 - .L_16)
	.align		4
.L_16:
        /*0010*/ 	.word	index@(_ZN7cutlass13device_kernelINS_4gemm6kernel13GemmUniversalIN4cute5tupleIJiiiiEEENS1_10collective13CollectiveMmaINS1_34MainloopSm90TmaGmmaWarpSpecializedILi5ENS5_IJNS4_1CILi2EEENSA_ILi1EEESC_EEENS1_32KernelTmaWarpSpecializedPingpongEEENS5_IJNSA_ILi64EEENSA_ILi128EEESG_EEENS_10tfloat32_tENS5_IJlSC_lEEESJ_SK_NS4_8TiledMMAINS4_8MMA_AtomIJNS4_4SM904GMMA30MMA_64x128x8_F32TF32TF32_SS_TNILNSO_7ScaleInE1ELSQ_1EEEEEENS4_6LayoutINS5_IJSC_SC_SC_EEENS5_IJNSA_ILi0EEESV_SV_EEEEENS5_IJNS4_10UnderscoreESY_SY_EEEEENS4_13SM90_TMA_LOADENS4_14ComposedLayoutINS4_7SwizzleILi3ELi4ELi3EEENS4_18smem_ptr_flag_bitsILi32EEENST_INS5_IJNSA_ILi8EEENSA_ILi32EEEEEENS5_IJS18_SC_EEEEEEEvNS4_8identityENS4_23SM90_TMA_LOAD_MULTICASTES1C_vS1D_EENS_8epilogue10collective6detail29Sm90TmaWarpSpecializedAdapterINS1H_15DefaultEpilogueISJ_SK_SK_NS1G_6thread17LinearCombinationISJ_Li1EffLNS1L_9ScaleType4KindE0ELNS_15FloatRoundStyleE2ESJ_EENS1_15EpilogueDefaultEEEEEvvEEEEvNT_6ParamsE)
        /*0014*/ 	.word	0x00000008


	//----- nvinfo : EIATTR_MIN_STACK_SIZE
	.align		4
.L_17:
        /*0018*/ 	.byte	0x04, 0x12
        /*001a*/ 	.short	(.L_19 - .L_18)
	.align		4
.L_18:
        /*001c*/ 	.word	index@(_ZN7cutlass13device_kernelINS_4gemm6kernel13GemmUniversalIN4cute5tupleIJiiiiEEENS1_10collective13CollectiveMmaINS1_34MainloopSm90TmaGmmaWarpSpecializedILi5ENS5_IJNS4_1CILi2EEENSA_ILi1EEESC_EEENS1_32KernelTmaWarpSpecializedPingpongEEENS5_IJNSA_ILi64EEENSA_ILi128EEESG_EEENS_10tfloat32_tENS5_IJlSC_lEEESJ_SK_NS4_8TiledMMAINS4_8MMA_AtomIJNS4_4SM904GMMA30MMA_64x128x8_F32TF32TF32_SS_TNILNSO_7ScaleInE1ELSQ_1EEEEEENS4_6LayoutINS5_IJSC_SC_SC_EEENS5_IJNSA_ILi0EEESV_SV_EEEEENS5_IJNS4_10UnderscoreESY_SY_EEEEENS4_13SM90_TMA_LOADENS4_14ComposedLayoutINS4_7SwizzleILi3ELi4ELi3EEENS4_18smem_ptr_flag_bitsILi32EEENST_INS5_IJNSA_ILi8EEENSA_ILi32EEEEEENS5_IJS18_SC_EEEEEEEvNS4_8identityENS4_23SM90_TMA_LOAD_MULTICASTES1C_vS1D_EENS_8epilogue10collective6detail29Sm90TmaWarpSpecializedAdapterINS1H_15DefaultEpilogueISJ_SK_SK_NS1G_6thread17LinearCombinationISJ_Li1EffLNS1L_9ScaleType4KindE0ELNS_15FloatRoundStyleE2ESJ_EENS1_15EpilogueDefaultEEEEEvvEEEEvNT_6ParamsE)
        /*0020*/ 	.word	0x00000008
.L_19:


//--------------------- .nv.compat                --------------------------
	.section	.nv.compat,"",@"SHT_CUDA_COMPAT_INFO"
	.align	4
        /*0000*/ 	.byte	0x02, 0x09, 0x01, 0x00, 0x02, 0x02, 0x04, 0x00, 0x02, 0x05, 0x05, 0x00, 0x03, 0x07, 0x01, 0x01
        /*0010*/ 	.byte	0x02, 0x03, 0x01, 0x00, 0x02, 0x06, 0x01, 0x00, 0x04, 0x0b, 0x08, 0x00, 0x00, 0x00, 0x00, 0x00
        /*0020*/ 	.byte	0x00, 0x00, 0x00, 0x00


//--------------------- .nv.info._ZN7cutlass13device_kernelINS_4gemm6kernel13GemmUniversalIN4cute5tupleIJiiiiEEENS1_10collective13CollectiveMmaINS1_34MainloopSm90TmaGmmaWarpSpecializedILi5ENS5_IJNS4_1CILi2EEENSA_ILi1EEESC_EEENS1_32KernelTmaWarpSpecializedPingpongEEENS5_IJNSA_ILi64EEENSA_ILi128EEESG_EEENS_10tfloat32_tENS5_IJlSC_lEEESJ_SK_NS4_8TiledMMAINS4_8MMA_AtomIJNS4_4SM904GMMA30MMA_64x128x8_F32TF32TF32_SS_TNILNSO_7ScaleInE1ELSQ_1EEEEEENS4_6LayoutINS5_IJSC_SC_SC_EEENS5_IJNSA_ILi0EEESV_SV_EEEEENS5_IJNS4_10UnderscoreESY_SY_EEEEENS4_13SM90_TMA_LOADENS4_14ComposedLayoutINS4_7SwizzleILi3ELi4ELi3EEENS4_18smem_ptr_flag_bitsILi32EEENST_INS5_IJNSA_ILi8EEENSA_ILi32EEEEEENS5_IJS18_SC_EEEEEEEvNS4_8identityENS4_23SM90_TMA_LOAD_MULTICASTES1C_vS1D_EENS_8epilogue10collective6detail29Sm90TmaWarpSpecializedAdapterINS1H_15DefaultEpilogueISJ_SK_SK_NS1G_6thread17LinearCombinationISJ_Li1EffLNS1L_9ScaleType4KindE0ELNS_15FloatRoundStyleE2ESJ_EENS1_15EpilogueDefaultEEEEEvvEEEEvNT_6ParamsE --------------------------
	.section	.nv.info._ZN7cutlass13device_kernelINS_4gemm6kernel13GemmUniversalIN4cute5tupleIJiiiiEEENS1_10collective13CollectiveMmaINS1_34MainloopSm90TmaGmmaWarpSpecializedILi5ENS5_IJNS4_1CILi2EEENSA_ILi1EEESC_EEENS1_32KernelTmaWarpSpecializedPingpongEEENS5_IJNSA_ILi64EEENSA_ILi128EEESG_EEENS_10tfloat32_tENS5_IJlSC_lEEESJ_SK_NS4_8TiledMMAINS4_8MMA_AtomIJNS4_4SM904GMMA30MMA_64x128x8_F32TF32TF32_SS_TNILNSO_7ScaleInE1ELSQ_1EEEEEENS4_6LayoutINS5_IJSC_SC_SC_EEENS5_IJNSA_ILi0EEESV_SV_EEEEENS5_IJNS4_10UnderscoreESY_SY_EEEEENS4_13SM90_TMA_LOADENS4_14ComposedLayoutINS4_7SwizzleILi3ELi4ELi3EEENS4_18smem_ptr_flag_bitsILi32EEENST_INS5_IJNSA_ILi8EEENSA_ILi32EEEEEENS5_IJS18_SC_EEEEEEEvNS4_8identityENS4_23SM90_TMA_LOAD_MULTICASTES1C_vS1D_EENS_8epilogue10collective6detail29Sm90TmaWarpSpecializedAdapterINS1H_15DefaultEpilogueISJ_SK_SK_NS1G_6thread17LinearCombinationISJ_Li1EffLNS1L_9ScaleType4KindE0ELNS_15FloatRoundStyleE2ESJ_EENS1_15EpilogueDefaultEEEEEvvEEEEvNT_6ParamsE,"",@"SHT_CUDA_INFO"
	.sectionflags	@""
	.align	4


	//----- nvinfo : EIATTR_CUDA_API_VERSION
	.align		4
        /*0000*/ 	.byte	0x04, 0x37
        /*0002*/ 	.short	(.L_21 - .L_20)
.L_20:
        /*0004*/ 	.word	0x00000082


	//----- nvinfo : EIATTR_KPARAM_INFO
	.align		4
.L_21:
        /*0008*/ 	.byte	0x04, 0x17
        /*000a*/ 	.short	(.L_23 - .L_22)
.L_22:
        /*000c*/ 	.word	0x00000000
        /*0010*/ 	.short	0x0000
        /*0012*/ 	.short	0x0070
        /*0014*/ 	.byte	0x00, 0xf0, 0x01, 0x10


	//----- nvinfo : EIATTR_SPARSE_MMA_MASK
	.align		4
.L_23:
        /*0018*/ 	.byte	0x03, 0x50
        /*001a*/ 	.short	0x0000


	//----- nvinfo : EIATTR_MAXREG_COUNT
	.align		4
        /*001c*/ 	.byte	0x03, 0x1b
        /*001e*/ 	.short	0x00a8


	//----- nvinfo : EIATTR_NUM_BARRIERS
	.align		4
        /*0020*/ 	.byte	0x02, 0x4c
        /*0022*/ 	.byte	0x01
	.zero		1


	//----- nvinfo : EIATTR_EXTERNS
	.align		4
        /*0024*/ 	.byte	0x04, 0x0f
        /*0026*/ 	.short	(.L_25 - .L_24)


	//   ....[0]....
	.align		4
.L_24:
        /*0028*/ 	.word	index@(__assertfail)


	//----- nvinfo : EIATTR_ANNOTATIONS
	.align		4
.L_25:
        /*002c*/ 	.byte	0x04, 0x55
        /*002e*/ 	.short	(.L_27 - .L_26)


	//   ....[0]....
.L_26:
        /*0030*/ 	.word	0x00000001
        /*0034*/ 	.byte	0xd0, 0x0d, 0x00, 0x00, 0x01, 0x00, 0x00, 0x00, 0x80, 0x14, 0x00, 0x00, 0x01, 0x00, 0x00, 0x00
        /*0044*/ 	.byte	0x00, 0x67, 0x00, 0x00, 0x01, 0x00, 0x00, 0x00, 0xf0, 0x73, 0x00, 0x00


	//----- nvinfo : EIATTR_MERCURY_ISA_VERSION
	.align		4
.L_27:
        /*0050*/ 	.byte	0x03, 0x5f
        /*0052*/ 	.short	0x0101


	//----- nvinfo : EIATTR_INT_WARP_WIDE_INSTR_OFFSETS
	.align		4
        /*0054*/ 	.byte	0x04, 0x31
        /*0056*/ 	.short	(.L_29 - .L_28)


	//   ....[0]....
.L_28:
        /*0058*/ 	.word	0x00000510


	//   ....[1]....
        /*005c*/ 	.word	0x00000530


	//   ....[2]....
        /*0060*/ 	.word	0x00000550


	//   ....[3]....
        /*0064*/ 	.word	0x00000610


	//   ....[4]....
        /*0068*/ 	.word	0x00000630


	//   ....[5]....
        /*006c*/ 	.word	0x00000690


	//   ....[6]....
        /*0070*/ 	.word	0x000007a0


	//   ....[7]....
        /*0074*/ 	.word	0x000007d0


	//   ....[8]....
        /*0078*/ 	.word	0x000024c0


	//----- nvinfo : EIATTR_COOP_GROUP_MASK_REGIDS
	.align		4
.L_29:
        /*007c*/ 	.byte	0x04, 0x29
        /*007e*/ 	.short	(.L_31 - .L_30)


	//   ....[0]....
.L_30:
        /*0080*/ 	.word	0xffffffff


	//   ....[1]....
        /*0084*/ 	.word	0xffffffff


	//   ....[2]....
        /*0088*/ 	.word	0xffffffff


	//   ....[3]....
        /*008c*/ 	.word	0xffffffff


	//   ....[4]....
        /*0090*/ 	.word	0xffffffff


	//   ....[5]....
        /*0094*/ 	.word	0xffffffff


	//   ....[6]....
        /*0098*/ 	.word	0xffffffff


	//----- nvinfo : EIATTR_COOP_GROUP_INSTR_OFFSETS
	.align		4
.L_31:
        /*009c*/ 	.byte	0x04, 0x28
        /*009e*/ 	.short	(.L_33 - .L_32)


	//   ....[0]....
.L_32:
        /*00a0*/ 	.word	0x00000070


	//   ....[1]....
        /*00a4*/ 	.word	0x00000080


	//   ....[2]....
        /*00a8*/ 	.word	0x00000140


	//   ....[3]....
        /*00ac*/ 	.word	0x000002f0


	//   ....[4]....
        /*00b0*/ 	.word	0x00000330


	//   ....[5]....
        /*00b4*/ 	.word	0x000003b0


	//   ....[6]....
        /*00b8*/ 	.word	0x00000980


	//----- nvinfo : EIATTR_REG_RECONFIG
	.align		4
.L_33:
        /*00bc*/ 	.byte	0x01, 0x54
	.zero		2


	//----- nvinfo : EIATTR_SYSCALL_OFFSETS
	.align		4
        /*00c0*/ 	.byte	0x04, 0x46
        /*00c2*/ 	.short	(.L_35 - .L_34)


	//   ....[0]....
.L_34:
        /*00c4*/ 	.word	0x000018f0


	//----- nvinfo : EIATTR_MBARRIER_INSTR_OFFSETS
	.align		4
.L_35:
        /*00c8*/ 	.byte	0x04, 0x39
        /*00ca*/ 	.short	(.L_37 - .L_36)


	//   ....[0]....
.L_36:
        /*00cc*/ 	.word	0x00000240
        /*00d0*/ 	.word	0x000000ff
        /*00d4*/ 	.word	0x00000000
        /*00d8*/ 	.short	0x0100
        /*00da*/ 	.byte	0x08
	.zero		1


	//   ....[1]....
        /*00dc*/ 	.word	0x00000250
        /*00e0*/ 	.word	0x000000ff
        /*00e4*/ 	.word	0x00000028
        /*00e8*/ 	.short	0x0100
        /*00ea*/ 	.byte	0x08
	.zero		1


	//   ....[2]....
        /*00ec*/ 	.word	0x00000260
        /*00f0*/ 	.word	0x000000ff
        /*00f4*/ 	.word	0x00000008
        /*00f8*/ 	.short	0x0100
        /*00fa*/ 	.byte	0x08
	.zero		1


	//   ....[3]....
        /*00fc*/ 	.word	0x00000270
        /*0100*/ 	.word	0x000000ff
        /*0104*/ 	.word	0x00000030
        /*0108*/ 	.short	0x0100
        /*010a*/ 	.byte	0x08
	.zero		1


	//   ....[4]....
        /*010c*/ 	.word	0x00000280
        /*0110*/ 	.word	0x000000ff
        /*0114*/ 	.word	0x00000010
        /*0118*/ 	.short	0x0100
        /*011a*/ 	.byte	0x08
	.zero		1


	//   ....[5]....
        /*011c*/ 	.word	0x00000290
        /*0120*/ 	.word	0x000000ff
        /*0124*/ 	.word	0x00000038
        /*0128*/ 	.short	0x0100
        /*012a*/ 	.byte	0x08
	.zero		1


	//   ....[6]....
        /*012c*/ 	.word	0x000002a0
        /*0130*/ 	.word	0x000000ff
        /*0134*/ 	.word	0x00000018
        /*0138*/ 	.short	0x0100
        /*013a*/ 	.byte	0x08
	.zero		1


	//   ....[7]....
        /*013c*/ 	.word	0x000002b0
        /*0140*/ 	.word	0x000000ff
        /*0144*/ 	.word	0x00000040
        /*0148*/ 	.short	0x0100
        /*014a*/ 	.byte	0x08
	.zero		1


	//   ....[8]....
        /*014c*/ 	.word	0x000002c0
        /*0150*/ 	.word	0x000000ff
        /*0154*/ 	.word	0x00000020
        /*0158*/ 	.short	0x0100
        /*015a*/ 	.byte	0x08
	.zero		1


	//   ....[9]....
        /*015c*/ 	.word	0x000002d0
        /*0160*/ 	.word	0x000000ff
        /*0164*/ 	.word	0x00000048
        /*0168*/ 	.short	0x0100
        /*016a*/ 	.byte	0x08
	.zero		1


	//   ....[10]....
        /*016c*/ 	.word	0x00000820
        /*0170*/ 	.word	0x000000ff
        /*0174*/ 	.word	0x00000080
        /*0178*/ 	.short	0x0100
        /*017a*/ 	.byte	0x08
	.zero		1


	//   ....[11]....
        /*017c*/ 	.word	0x000008b0
        /*0180*/ 	.word	0x000000ff
        /*0184*/ 	.word	0x00000088
        /*0188*/ 	.short	0x0100
        /*018a*/ 	.byte	0x08
	.zero		1


	//   ....[12]....
        /*018c*/ 	.word	0x00000900
        /*0190*/ 	.word	0x000000ff
        /*0194*/ 	.word	0x00000060
        /*0198*/ 	.short	0x0100
        /*019a*/ 	.byte	0x09
	.zero		1


	//   ....[13]....
        /*019c*/ 	.word	0x00000910
        /*01a0*/ 	.word	0x000000ff
        /*01a4*/ 	.word	0x00000068
        /*01a8*/ 	.short	0x0100
        /*01aa*/ 	.byte	0x09
	.zero		1


	//   ....[14]....
        /*01ac*/ 	.word	0x00000920
        /*01b0*/ 	.word	0x000000ff
        /*01b4*/ 	.word	0x00000070
        /*01b8*/ 	.short	0x0100
        /*01ba*/ 	.byte	0x09
	.zero		1


	//   ....[15]....
        /*01bc*/ 	.word	0x00000930
        /*01c0*/ 	.word	0x000000ff
        /*01c4*/ 	.word	0x00000078
        /*01c8*/ 	.short	0x0100
        /*01ca*/ 	.byte	0x09
	.zero		1


	//   ....[16]....
        /*01cc*/ 	.word	0x000017b0
        /*01d0*/ 	.word	0x000000ff
        /*01d4*/ 	.word	0xfffffff8
        /*01d8*/ 	.short	0x010a
        /*01da*/ 	.byte	0x2b
	.zero		1


	//   ....[17]....
        /*01dc*/ 	.word	0x00001970
        /*01e0*/ 	.word	0x00000003
        /*01e4*/ 	.word	0x00000000
        /*01e8*/ 	.short	0x010a
        /*01ea*/ 	.byte	0x3f
	.zero		1


	//   ....[18]....
        /*01ec*/ 	.word	0x000019d0
        /*01f0*/ 	.word	0x00000003
        /*01f4*/ 	.word	0x00000000
        /*01f8*/ 	.short	0x010a
        /*01fa*/ 	.byte	0x3f
	.zero		1


	//   ....[19]....
        /*01fc*/ 	.word	0x00001ef0
        /*0200*/ 	.word	0x000000ff
        /*0204*/ 	.word	0x00000000
        /*0208*/ 	.short	0x010a
        /*020a*/ 	.byte	0x07
	.zero		1


	//   ....[20]....
        /*020c*/ 	.word	0x00001f30
        /*0210*/ 	.word	0x000000ff
        /*0214*/ 	.word	0x00000000
        /*0218*/ 	.short	0x010a
        /*021a*/ 	.byte	0x07
	.zero		1


	//   ....[21]....
        /*021c*/ 	.word	0x00002350
        /*0220*/ 	.word	0x00000005
        /*0224*/ 	.word	0x00000000
        /*0228*/ 	.short	0x0101
        /*022a*/ 	.byte	0x3f
	.zero		1


	//   ....[22]....
        /*022c*/ 	.word	0x00002460
        /*0230*/ 	.word	0x00000003
        /*0234*/ 	.word	0x00000000
        /*0238*/ 	.short	0x0101
        /*023a*/ 	.byte	0x2e
	.zero		1


	//   ....[23]....
        /*023c*/ 	.word	0x00002560
        /*0240*/ 	.word	0x00000003
        /*0244*/ 	.word	0x00000000
        /*0248*/ 	.short	0x0101
        /*024a*/ 	.byte	0x3f
	.zero		1


	//   ....[24]....
        /*024c*/ 	.word	0x000025e0
        /*0250*/ 	.word	0x000000ff
        /*0254*/ 	.word	0x00000008
        /*0258*/ 	.short	0x010a
        /*025a*/ 	.byte	0x2b
	.zero		1


	//   ....[25]....
        /*025c*/ 	.word	0x00006740
        /*0260*/ 	.word	0x00000000
        /*0264*/ 	.word	0x00000000
        /*0268*/ 	.short	0x0101
        /*026a*/ 	.byte	0x2e
	.zero		1


	//   ....[26]....
        /*026c*/ 	.word	0x00007080
        /*0270*/ 	.word	0x0000000d
        /*0274*/ 	.word	0x00000028
        /*0278*/ 	.short	0x010a
        /*027a*/ 	.byte	0x3f
	.zero		1


	//   ....[27]....
        /*027c*/ 	.word	0x00007520
        /*0280*/ 	.word	0x00000006
        /*0284*/ 	.word	0x00000088
        /*0288*/ 	.short	0x0101
        /*028a*/ 	.byte	0x3f
	.zero		1


	//   ....[28]....
        /*028c*/ 	.word	0x00007c50
        /*0290*/ 	.word	0x00000007
        /*0294*/ 	.word	0x00000000
        /*0298*/ 	.short	0x010a
        /*029a*/ 	.byte	0x3f
	.zero		1


	//   ....[29]....
        /*029c*/ 	.word	0x00007cd0
        /*02a0*/ 	.word	0x00000006
        /*02a4*/ 	.word	0x00000000
        /*02a8*/ 	.short	0x010a
        /*02aa*/ 	.byte	0x3f
	.zero		1


	//   ....[30]....
        /*02ac*/ 	.word	0x00007d60
        /*02b0*/ 	.word	0x00000007
        /*02b4*/ 	.word	0x00000000
        /*02b8*/ 	.short	0x010a
        /*02ba*/ 	.byte	0x3f
	.zero		1


	//   ....[31]....
        /*02bc*/ 	.word	0x00007df0
        /*02c0*/ 	.word	0x00000006
        /*02c4*/ 	.word	0x00000000
        /*02c8*/ 	.short	0x010a
        /*02ca*/ 	.byte	0x3f
	.zero		1


	//   ....[32]....
        /*02cc*/ 	.word	0x00007e80
        /*02d0*/ 	.word	0x00000005
        /*02d4*/ 	.word	0x00000000
        /*02d8*/ 	.short	0x010a
        /*02da*/ 	.byte	0x3f
	.zero		1


	//   ....[33]....
        /*02dc*/ 	.word	0x00007ef0
        /*02e0*/ 	.word	0x00000003
        /*02e4*/ 	.word	0xfffffff8
        /*02e8*/ 	.short	0x010a
        /*02ea*/ 	.byte	0x3f
	.zero		1


	//   ....[34]....
        /*02ec*/ 	.word	0x00007f40
        /*02f0*/ 	.word	0x00000003
        /*02f4*/ 	.word	0x00000000
        /*02f8*/ 	.short	0x010a
        /*02fa*/ 	.byte	0x3f
	.zero		1


	//   ....[35]....
        /*02fc*/ 	.word	0x00007fa0
        /*0300*/ 	.word	0x00000005
        /*0304*/ 	.word	0x00000000
        /*0308*/ 	.short	0x010a
        /*030a*/ 	.byte	0x3f
	.zero		1


	//   ....[36]....
        /*030c*/ 	.word	0x00008000
        /*0310*/ 	.word	0x00000003
        /*0314*/ 	.word	0x00000008
        /*0318*/ 	.short	0x010a
        /*031a*/ 	.byte	0x3f
	.zero		1


	//   ....[37]....
        /*031c*/ 	.word	0x000080d0
        /*0320*/ 	.word	0x0000000d
        /*0324*/ 	.word	0x00000028
        /*0328*/ 	.short	0x010a
        /*032a*/ 	.byte	0x3f
	.zero		1


	//   ....[38]....
        /*032c*/ 	.word	0x000081a0
        /*0330*/ 	.word	0x00000007
        /*0334*/ 	.word	0x00000000
        /*0338*/ 	.short	0x010a
        /*033a*/ 	.byte	0x3f
	.zero		1


	//   ....[39]....
        /*033c*/ 	.word	0x000081f0
        /*0340*/ 	.word	0x00000006
        /*0344*/ 	.word	0x00000000
        /*0348*/ 	.short	0x010a
        /*034a*/ 	.byte	0x3f
	.zero		1


	//   ....[40]....
        /*034c*/ 	.word	0x00008240
        /*0350*/ 	.word	0x00000007
        /*0354*/ 	.word	0x00000000
        /*0358*/ 	.short	0x010a
        /*035a*/ 	.byte	0x3f
	.zero		1


	//   ....[41]....
        /*035c*/ 	.word	0x00008290
        /*0360*/ 	.word	0x00000006
        /*0364*/ 	.word	0x00000000
        /*0368*/ 	.short	0x010a
        /*036a*/ 	.byte	0x3f
	.zero		1


	//----- nvinfo : EIATTR_NUM_MBARRIERS
	.align		4
.L_37:
        /*036c*/ 	.byte	0x03, 0x38
        /*036e*/ 	.short	0x0010


	//----- nvinfo : EIATTR_EXIT_INSTR_OFFSETS
	.align		4
        /*0370*/ 	.byte	0x04, 0x1c
        /*0372*/ 	.short	(.L_39 - .L_38)


	//   ....[0]....
.L_38:
        /*0374*/ 	.word	0x00001410


	//   ....[1]....
        /*0378*/ 	.word	0x00001470


	//   ....[2]....
        /*037c*/ 	.word	0x00006d60


	//   ....[3]....
        /*0380*/ 	.word	0x00006d90


	//   ....[4]....
        /*0384*/ 	.word	0x00007ed0


	//----- nvinfo : EIATTR_MAX_THREADS
	.align		4
.L_39:
        /*0388*/ 	.byte	0x04, 0x05
        /*038a*/ 	.short	(.L_41 - .L_40)
.L_40:
        /*038c*/ 	.word	0x00000180
        /*0390*/ 	.word	0x00000001
        /*0394*/ 	.word	0x00000001


	//----- nvinfo : EIATTR_CRS_STACK_SIZE
	.align		4
.L_41:
        /*0398*/ 	.byte	0x04, 0x1e
        /*039a*/ 	.short	(.L_43 - .L_42)
.L_42:
        /*039c*/ 	.word	0x00000000


	//----- nvinfo : EIATTR_CBANK_PARAM_SIZE
	.align		4
.L_43:
        /*03a0*/ 	.byte	0x03, 0x19
        /*03a2*/ 	.short	0x0470


	//----- nvinfo : EIATTR_PARAM_CBANK
	.align		4
        /*03a4*/ 	.byte	0x04, 0x0a
        /*03a6*/ 	.short	(.L_45 - .L_44)
	.align		4
.L_44:
        /*03a8*/ 	.word	index@(.nv.constant0._ZN7cutlass13device_kernelINS_4gemm6kernel13GemmUniversalIN4cute5tupleIJiiiiEEENS1_10collective13CollectiveMmaINS1_34MainloopSm90TmaGmmaWarpSpecializedILi5ENS5_IJNS4_1CILi2EEENSA_ILi1EEESC_EEENS1_32KernelTmaWarpSpecializedPingpongEEENS5_IJNSA_ILi64EEENSA_ILi128EEESG_EEENS_10tfloat32_tENS5_IJlSC_lEEESJ_SK_NS4_8TiledMMAINS4_8MMA_AtomIJNS4_4SM904GMMA30MMA_64x128x8_F32TF32TF32_SS_TNILNSO_7ScaleInE1ELSQ_1EEEEEENS4_6LayoutINS5_IJSC_SC_SC_EEENS5_IJNSA_ILi0EEESV_SV_EEEEENS5_IJNS4_10UnderscoreESY_SY_EEEEENS4_13SM90_TMA_LOADENS4_14ComposedLayoutINS4_7SwizzleILi3ELi4ELi3EEENS4_18smem_ptr_flag_bitsILi32EEENST_INS5_IJNSA_ILi8EEENSA_ILi32EEEEEENS5_IJS18_SC_EEEEEEEvNS4_8identityENS4_23SM90_TMA_LOAD_MULTICASTES1C_vS1D_EENS_8epilogue10collective6detail29Sm90TmaWarpSpecializedAdapterINS1H_15DefaultEpilogueISJ_SK_SK_NS1G_6thread17LinearCombinationISJ_Li1EffLNS1L_9ScaleType4KindE0ELNS_15FloatRoundStyleE2ESJ_EENS1_15EpilogueDefaultEEEEEvvEEEEvNT_6ParamsE)
        /*03ac*/ 	.short	0x0210
        /*03ae*/ 	.short	0x0470


	//----- nvinfo : EIATTR_SW_WAR
	.align		4
.L_45:
        /*03b0*/ 	.byte	0x04, 0x36
        /*03b2*/ 	.short	(.L_47 - .L_46)
.L_46:
        /*03b4*/ 	.word	0x00000008
.L_47:


//--------------------- .nv.callgraph             --------------------------
	.section	.nv.callgraph,"",@"SHT_CUDA_CALLGRAPH"
	.align	4
	.sectionentsize	8
	.align		4
        /*0000*/ 	.word	0x00000000
	.align		4
        /*0004*/ 	.word	0xffffffff
	.align		4
        /*0008*/ 	.word	index@(_ZN7cutlass13device_kernelINS_4gemm6kernel13GemmUniversalIN4cute5tupleIJiiiiEEENS1_10collective13CollectiveMmaINS1_34MainloopSm90TmaGmmaWarpSpecializedILi5ENS5_IJNS4_1CILi2EEENSA_ILi1EEESC_EEENS1_32KernelTmaWarpSpecializedPingpongEEENS5_IJNSA_ILi64EEENSA_ILi128EEESG_EEENS_10tfloat32_tENS5_IJlSC_lEEESJ_SK_NS4_8TiledMMAINS4_8MMA_AtomIJNS4_4SM904GMMA30MMA_64x128x8_F32TF32TF32_SS_TNILNSO_7ScaleInE1ELSQ_1EEEEEENS4_6LayoutINS5_IJSC_SC_SC_EEENS5_IJNSA_ILi0EEESV_SV_EEEEENS5_IJNS4_10UnderscoreESY_SY_EEEEENS4_13SM90_TMA_LOADENS4_14ComposedLayoutINS4_7SwizzleILi3ELi4ELi3EEENS4_18smem_ptr_flag_bitsILi32EEENST_INS5_IJNSA_ILi8EEENSA_ILi32EEEEEENS5_IJS18_SC_EEEEEEEvNS4_8identityENS4_23SM90_TMA_LOAD_MULTICASTES1C_vS1D_EENS_8epilogue10collective6detail29Sm90TmaWarpSpecializedAdapterINS1H_15DefaultEpilogueISJ_SK_SK_NS1G_6thread17LinearCombinationISJ_Li1EffLNS1L_9ScaleType4KindE0ELNS_15FloatRoundStyleE2ESJ_EENS1_15EpilogueDefaultEEEEEvvEEEEvNT_6ParamsE)
	.align		4
        /*000c*/ 	.word	index@(__assertfail)
	.align		4
        /*0010*/ 	.word	0x00000000
	.align		4
        /*0014*/ 	.word	0xfffffffe
	.align		4
        /*0018*/ 	.word	0x00000000
	.align		4
        /*001c*/ 	.word	0xfffffffd
	.align		4
        /*0020*/ 	.word	0x00000000
	.align		4
        /*0024*/ 	.word	0xfffffffc


//--------------------- .nv.constant4             --------------------------
	.section	.nv.constant4,"a",@progbits
	.align	8
	.align		8
.nv.constant4:
        /*0000*/ 	.dword	__assertfail
	.align		8
        /*0008*/ 	.dword	__unnamed_1
	.align		8
        /*0010*/ 	.dword	_ZN39_INTERNAL_3aac4e46_4_k_cu_e3d6b141_71004cuda3std3__45__cpo5beginE
	.align		8
        /*0018*/ 	.dword	_ZN39_INTERNAL_3aac4e46_4_k_cu_e3d6b141_71004cuda3std3__45__cpo3endE
	.align		8
        /*0020*/ 	.dword	_ZN39_INTERNAL_3aac4e46_4_k_cu_e3d6b141_71004cuda3std3__45__cpo6cbeginE
	.align		8
        /*0028*/ 	.dword	_ZN39_INTERNAL_3aac4e46_4_k_cu_e3d6b141_71004cuda3std3__45__cpo4cendE
	.align		8
        /*0030*/ 	.dword	_ZN39_INTERNAL_3aac4e46_4_k_cu_e3d6b141_71004cuda3std3__441_GLOBAL__N__3aac4e46_4_k_cu_e3d6b141_71006ignoreE
	.align		8
        /*0038*/ 	.dword	_ZN39_INTERNAL_3aac4e46_4_k_cu_e3d6b141_71004cuda3std3__419piecewise_constructE
	.align		8
        /*0040*/ 	.dword	_ZN39_INTERNAL_3aac4e46_4_k_cu_e3d6b141_71004cuda3std3__48in_placeE
	.align		8
        /*0048*/ 	.dword	_ZN39_INTERNAL_3aac4e46_4_k_cu_e3d6b141_71004cuda3std6ranges3__45__cpo4swapE
	.align		8
        /*0050*/ 	.dword	_ZN39_INTERNAL_3aac4e46_4_k_cu_e3d6b141_71004cuda3std6ranges3__45__cpo9iter_moveE
	.align		8
        /*0058*/ 	.dword	_ZN39_INTERNAL_3aac4e46_4_k_cu_e3d6b141_71004cute7productE
	.align		8
        /*0060*/ 	.dword	_ZN39_INTERNAL_3aac4e46_4_k_cu_e3d6b141_71004cute1_E
	.align		8
        /*0068*/ 	.dword	$str$22
	.align		8
        /*0070*/ 	.dword	$str$23


//--------------------- .text._ZN7cutlass13device_kernelINS_4gemm6kernel13GemmUniversalIN4cute5tupleIJiiiiEEENS1_10collective13CollectiveMmaINS1_34MainloopSm90TmaGmmaWarpSpecializedILi5ENS5_IJNS4_1CILi2EEENSA_ILi1EEESC_EEENS1_32KernelTmaWarpSpecializedPingpongEEENS5_IJNSA_ILi64EEENSA_ILi128EEESG_EEENS_10tfloat32_tENS5_IJlSC_lEEESJ_SK_NS4_8TiledMMAINS4_8MMA_AtomIJNS4_4SM904GMMA30MMA_64x128x8_F32TF32TF32_SS_TNILNSO_7ScaleInE1ELSQ_1EEEEEENS4_6LayoutINS5_IJSC_SC_SC_EEENS5_IJNSA_ILi0EEESV_SV_EEEEENS5_IJNS4_10UnderscoreESY_SY_EEEEENS4_13SM90_TMA_LOADENS4_14ComposedLayoutINS4_7SwizzleILi3ELi4ELi3EEENS4_18smem_ptr_flag_bitsILi32EEENST_INS5_IJNSA_ILi8EEENSA_ILi32EEEEEENS5_IJS18_SC_EEEEEEEvNS4_8identityENS4_23SM90_TMA_LOAD_MULTICASTES1C_vS1D_EENS_8epilogue10collective6detail29Sm90TmaWarpSpecializedAdapterINS1H_15DefaultEpilogueISJ_SK_SK_NS1G_6thread17LinearCombinationISJ_Li1EffLNS1L_9ScaleType4KindE0ELNS_15FloatRoundStyleE2ESJ_EENS1_15EpilogueDefaultEEEEEvvEEEEvNT_6ParamsE --------------------------
	.section	.text._ZN7cutlass13device_kernelINS_4gemm6kernel13GemmUniversalIN4cute5tupleIJiiiiEEENS1_10collective13CollectiveMmaINS1_34MainloopSm90TmaGmmaWarpSpecializedILi5ENS5_IJNS4_1CILi2EEENSA_ILi1EEESC_EEENS1_32KernelTmaWarpSpecializedPingpongEEENS5_IJNSA_ILi64EEENSA_ILi128EEESG_EEENS_10tfloat32_tENS5_IJlSC_lEEESJ_SK_NS4_8TiledMMAINS4_8MMA_AtomIJNS4_4SM904GMMA30MMA_64x128x8_F32TF32TF32_SS_TNILNSO_7ScaleInE1ELSQ_1EEEEEENS4_6LayoutINS5_IJSC_SC_SC_EEENS5_IJNSA_ILi0EEESV_SV_EEEEENS5_IJNS4_10UnderscoreESY_SY_EEEEENS4_13SM90_TMA_LOADENS4_14ComposedLayoutINS4_7SwizzleILi3ELi4ELi3EEENS4_18smem_ptr_flag_bitsILi32EEENST_INS5_IJNSA_ILi8EEENSA_ILi32EEEEEENS5_IJS18_SC_EEEEEEEvNS4_8identityENS4_23SM90_TMA_LOAD_MULTICASTES1C_vS1D_EENS_8epilogue10collective6detail29Sm90TmaWarpSpecializedAdapterINS1H_15DefaultEpilogueISJ_SK_SK_NS1G_6thread17LinearCombinationISJ_Li1EffLNS1L_9ScaleType4KindE0ELNS_15FloatRoundStyleE2ESJ_EENS1_15EpilogueDefaultEEEEEvvEEEEvNT_6ParamsE,"ax",@progbits
	.align	128
.text._ZN7cutlass13device_kernelINS_4gemm6kernel13GemmUniversalIN4cute5tupleIJiiiiEEENS1_10collective13CollectiveMmaINS1_34MainloopSm90TmaGmmaWarpSpecializedILi5ENS5_IJNS4_1CILi2EEENSA_ILi1EEESC_EEENS1_32KernelTmaWarpSpecializedPingpongEEENS5_IJNSA_ILi64EEENSA_ILi128EEESG_EEENS_10tfloat32_tENS5_IJlSC_lEEESJ_SK_NS4_8TiledMMAINS4_8MMA_AtomIJNS4_4SM904GMMA30MMA_64x128x8_F32TF32TF32_SS_TNILNSO_7ScaleInE1ELSQ_1EEEEEENS4_6LayoutINS5_IJSC_SC_SC_EEENS5_IJNSA_ILi0EEESV_SV_EEEEENS5_IJNS4_10UnderscoreESY_SY_EEEEENS4_13SM90_TMA_LOADENS4_14ComposedLayoutINS4_7SwizzleILi3ELi4ELi3EEENS4_18smem_ptr_flag_bitsILi32EEENST_INS5_IJNSA_ILi8EEENSA_ILi32EEEEEENS5_IJS18_SC_EEEEEEEvNS4_8identityENS4_23SM90_TMA_LOAD_MULTICASTES1C_vS1D_EENS_8epilogue10collective6detail29Sm90TmaWarpSpecializedAdapterINS1H_15DefaultEpilogueISJ_SK_SK_NS1G_6thread17LinearCombinationISJ_Li1EffLNS1L_9ScaleType4KindE0ELNS_15FloatRoundStyleE2ESJ_EENS1_15EpilogueDefaultEEEEEvvEEEEvNT_6ParamsE:
        .type           _ZN7cutlass13device_kernelINS_4gemm6kernel13GemmUniversalIN4cute5tupleIJiiiiEEENS1_10collective13CollectiveMmaINS1_34MainloopSm90TmaGmmaWarpSpecializedILi5ENS5_IJNS4_1CILi2EEENSA_ILi1EEESC_EEENS1_32KernelTmaWarpSpecializedPingpongEEENS5_IJNSA_ILi64EEENSA_ILi128EEESG_EEENS_10tfloat32_tENS5_IJlSC_lEEESJ_SK_NS4_8TiledMMAINS4_8MMA_AtomIJNS4_4SM904GMMA30MMA_64x128x8_F32TF32TF32_SS_TNILNSO_7ScaleInE1ELSQ_1EEEEEENS4_6LayoutINS5_IJSC_SC_SC_EEENS5_IJNSA_ILi0EEESV_SV_EEEEENS5_IJNS4_10UnderscoreESY_SY_EEEEENS4_13SM90_TMA_LOADENS4_14ComposedLayoutINS4_7SwizzleILi3ELi4ELi3EEENS4_18smem_ptr_flag_bitsILi32EEENST_INS5_IJNSA_ILi8EEENSA_ILi32EEEEEENS5_IJS18_SC_EEEEEEEvNS4_8identityENS4_23SM90_TMA_LOAD_MULTICASTES1C_vS1D_EENS_8epilogue10collective6detail29Sm90TmaWarpSpecializedAdapterINS1H_15DefaultEpilogueISJ_SK_SK_NS1G_6thread17LinearCombinationISJ_Li1EffLNS1L_9ScaleType4KindE0ELNS_15FloatRoundStyleE2ESJ_EENS1_15EpilogueDefaultEEEEEvvEEEEvNT_6ParamsE,@function
        .size           _ZN7cutlass13device_kernelINS_4gemm6kernel13GemmUniversalIN4cute5tupleIJiiiiEEENS1_10collective13CollectiveMmaINS1_34MainloopSm90TmaGmmaWarpSpecializedILi5ENS5_IJNS4_1CILi2EEENSA_ILi1EEESC_EEENS1_32KernelTmaWarpSpecializedPingpongEEENS5_IJNSA_ILi64EEENSA_ILi128EEESG_EEENS_10tfloat32_tENS5_IJlSC_lEEESJ_SK_NS4_8TiledMMAINS4_8MMA_AtomIJNS4_4SM904GMMA30MMA_64x128x8_F32TF32TF32_SS_TNILNSO_7ScaleInE1ELSQ_1EEEEEENS4_6LayoutINS5_IJSC_SC_SC_EEENS5_IJNSA_ILi0EEESV_SV_EEEEENS5_IJNS4_10UnderscoreESY_SY_EEEEENS4_13SM90_TMA_LOADENS4_14ComposedLayoutINS4_7SwizzleILi3ELi4ELi3EEENS4_18smem_ptr_flag_bitsILi32EEENST_INS5_IJNSA_ILi8EEENSA_ILi32EEEEEENS5_IJS18_SC_EEEEEEEvNS4_8identityENS4_23SM90_TMA_LOAD_MULTICASTES1C_vS1D_EENS_8epilogue10collective6detail29Sm90TmaWarpSpecializedAdapterINS1H_15DefaultEpilogueISJ_SK_SK_NS1G_6thread17LinearCombinationISJ_Li1EffLNS1L_9ScaleType4KindE0ELNS_15FloatRoundStyleE2ESJ_EENS1_15EpilogueDefaultEEEEEvvEEEEvNT_6ParamsE,(.L_x_203 - _ZN7cutlass13device_kernelINS_4gemm6kernel13GemmUniversalIN4cute5tupleIJiiiiEEENS1_10collective13CollectiveMmaINS1_34MainloopSm90TmaGmmaWarpSpecializedILi5ENS5_IJNS4_1CILi2EEENSA_ILi1EEESC_EEENS1_32KernelTmaWarpSpecializedPingpongEEENS5_IJNSA_ILi64EEENSA_ILi128EEESG_EEENS_10tfloat32_tENS5_IJlSC_lEEESJ_SK_NS4_8TiledMMAINS4_8MMA_AtomIJNS4_4SM904GMMA30MMA_64x128x8_F32TF32TF32_SS_TNILNSO_7ScaleInE1ELSQ_1EEEEEENS4_6LayoutINS5_IJSC_SC_SC_EEENS5_IJNSA_ILi0EEESV_SV_EEEEENS5_IJNS4_10UnderscoreESY_SY_EEEEENS4_13SM90_TMA_LOADENS4_14ComposedLayoutINS4_7SwizzleILi3ELi4ELi3EEENS4_18smem_ptr_flag_bitsILi32EEENST_INS5_IJNSA_ILi8EEENSA_ILi32EEEEEENS5_IJS18_SC_EEEEEEEvNS4_8identityENS4_23SM90_TMA_LOAD_MULTICASTES1C_vS1D_EENS_8epilogue10collective6detail29Sm90TmaWarpSpecializedAdapterINS1H_15DefaultEpilogueISJ_SK_SK_NS1G_6thread17LinearCombinationISJ_Li1EffLNS1L_9ScaleType4KindE0ELNS_15FloatRoundStyleE2ESJ_EENS1_15EpilogueDefaultEEEEEvvEEEEvNT_6ParamsE)
        .other          _ZN7cutlass13device_kernelINS_4gemm6kernel13GemmUniversalIN4cute5tupleIJiiiiEEENS1_10collective13CollectiveMmaINS1_34MainloopSm90TmaGmmaWarpSpecializedILi5ENS5_IJNS4_1CILi2EEENSA_ILi1EEESC_EEENS1_32KernelTmaWarpSpecializedPingpongEEENS5_IJNSA_ILi64EEENSA_ILi128EEESG_EEENS_10tfloat32_tENS5_IJlSC_lEEESJ_SK_NS4_8TiledMMAINS4_8MMA_AtomIJNS4_4SM904GMMA30MMA_64x128x8_F32TF32TF32_SS_TNILNSO_7ScaleInE1ELSQ_1EEEEEENS4_6LayoutINS5_IJSC_SC_SC_EEENS5_IJNSA_ILi0EEESV_SV_EEEEENS5_IJNS4_10UnderscoreESY_SY_EEEEENS4_13SM90_TMA_LOADENS4_14ComposedLayoutINS4_7SwizzleILi3ELi4ELi3EEENS4_18smem_ptr_flag_bitsILi32EEENST_INS5_IJNSA_ILi8EEENSA_ILi32EEEEEENS5_IJS18_SC_EEEEEEEvNS4_8identityENS4_23SM90_TMA_LOAD_MULTICASTES1C_vS1D_EENS_8epilogue10collective6detail29Sm90TmaWarpSpecializedAdapterINS1H_15DefaultEpilogueISJ_SK_SK_NS1G_6thread17LinearCombinationISJ_Li1EffLNS1L_9ScaleType4KindE0ELNS_15FloatRoundStyleE2ESJ_EENS1_15EpilogueDefaultEEEEEvvEEEEvNT_6ParamsE,@"STO_CUDA_ENTRY STV_DEFAULT"
_ZN7cutlass13device_kernelINS_4gemm6kernel13GemmUniversalIN4cute5tupleIJiiiiEEENS1_10collective13CollectiveMmaINS1_34MainloopSm90TmaGmmaWarpSpecializedILi5ENS5_IJNS4_1CILi2EEENSA_ILi1EEESC_EEENS1_32KernelTmaWarpSpecializedPingpongEEENS5_IJNSA_ILi64EEENSA_ILi128EEESG_EEENS_10tfloat32_tENS5_IJlSC_lEEESJ_SK_NS4_8TiledMMAINS4_8MMA_AtomIJNS4_4SM904GMMA30MMA_64x128x8_F32TF32TF32_SS_TNILNSO_7ScaleInE1ELSQ_1EEEEEENS4_6LayoutINS5_IJSC_SC_SC_EEENS5_IJNSA_ILi0EEESV_SV_EEEEENS5_IJNS4_10UnderscoreESY_SY_EEEEENS4_13SM90_TMA_LOADENS4_14ComposedLayoutINS4_7SwizzleILi3ELi4ELi3EEENS4_18smem_ptr_flag_bitsILi32EEENST_INS5_IJNSA_ILi8EEENSA_ILi32EEEEEENS5_IJS18_SC_EEEEEEEvNS4_8identityENS4_23SM90_TMA_LOAD_MULTICASTES1C_vS1D_EENS_8epilogue10collective6detail29Sm90TmaWarpSpecializedAdapterINS1H_15DefaultEpilogueISJ_SK_SK_NS1G_6thread17LinearCombinationISJ_Li1EffLNS1L_9ScaleType4KindE0ELNS_15FloatRoundStyleE2ESJ_EENS1_15EpilogueDefaultEEEEEvvEEEEvNT_6ParamsE:
[----:B------:R-:W0:Y:S02]  /*0000*/  LDC R1, c[0x0][0x28] ;  /* 0x00000a00ff017b82 */ /* 0x000e240000000800 */
[----:B0-----:R-:W-:Y:S01]  /*0010*/  VIADD R1, R1, 0xfffffff8 ;  /* 0xfffffff801017836 */ /* 0x001fe20000000000 */
[----:B------:R-:W0:Y:S01]  /*0020*/  S2R R4, SR_TID.X ;  /* 0x0000000000047919 */ /* 0x000e220000002100 */
[----:B------:R-:W-:Y:S01]  /*0030*/  ELECT P0, URZ, PT ;  /* 0x00000000003f782f */ /* 0x000fe20003800000 */
[----:B------:R-:W-:Y:S01]  /*0040*/  BSSY B0, `(.L_x_0) ;  /* 0x000000f000007945 */ /* 0x000fe20003800000 */
[--C-:B0-----:R-:W-:Y:S02]  /*0050*/  SHF.R.U32.HI R0, RZ, 0x5, R4.reuse ;  /* 0x00000005ff007819 */ /* 0x101fe40000011604 */
[----:B------:R-:W-:-:S03]  /*0060*/  SHF.R.U32.HI R7, RZ, 0x7, R4 ;  /* 0x00000007ff077819 */ /* 0x000fc60000011604 */
[----:B------:R-:W0:Y:S04]  /*0070*/  SHFL.IDX PT, R2, R0, RZ, 0x1f ;  /* 0x00001fff00027589 */ /* 0x000e2800000e0000 */
[----:B------:R1:W2:Y:S01]  /*0080*/  SHFL.IDX PT, R10, R7, RZ, 0x1f ;  /* 0x00001fff070a7589 */ /* 0x0002a200000e0000 */
[----:B0-----:R-:W-:-:S13]  /*0090*/  ISETP.NE.OR P0, PT, R2, RZ, !P0 ;  /* 0x000000ff0200720c */ /* 0x001fda0004705670 */
[----:B-12---:R-:W-:Y:S05]  /*00a0*/  @P0 BRA `(.L_x_1) ;  /* 0x0000000000200947 */ /* 0x006fea0003800000 */
[----:B------:R-:W-:Y:S02]  /*00b0*/  ULDC.64 UR4, c[0x0][0x198] ;  /* 0x0000660000047ab9 */ /* 0x000fe40000000a00 */
[----:B------:R-:W-:Y:S02]  /*00c0*/  UIADD3 UR6, UP0, UR4, 0xf0, URZ ;  /* 0x000000f004067890 */ /* 0x000fe4000ff1e03f */
[----:B------:R-:W-:Y:S02]  /*00d0*/  UIADD3 UR4, UP1, UR4, 0x1f0, URZ ;  /* 0x000001f004047890 */ /* 0x000fe4000ff3e03f */
[----:B------:R-:W-:Y:S02]  /*00e0*/  UIADD3.X UR7, URZ, UR5, URZ, UP0, !UPT ;  /* 0x000000053f077290 */ /* 0x000fe400087fe43f */
[----:B------:R-:W-:-:S07]  /*00f0*/  UIADD3.X UR5, URZ, UR5, URZ, UP1, !UPT ;  /* 0x000000053f057290 */ /* 0x000fce0008ffe43f */
[----:B------:R0:W-:Y:S02]  /*0100*/  UTMACCTL.PF [UR6] ;  /* 0x00000000060079b9 */ /* 0x0001e40008040000 */
[----:B------:R0:W-:Y:S02]  /*0110*/  UTMACCTL.PF [UR4] ;  /* 0x00000000040079b9 */ /* 0x0001e40008040000 */
[----:B0-----:R-:W-:Y:S01]  /*0120*/  NOP ;  /* 0x0000000000007918 */ /* 0x001fe20000000000 */
.L_x_1:
[----:B------:R-:W-:Y:S05]  /*0130*/  BSYNC B0 ;  /* 0x0000000000007941 */ /* 0x000fea0003800000 */
.L_x_0:
[----:B------:R-:W0:Y:S02]  /*0140*/  SHFL.IDX PT, R9, R0, RZ, 0x1f ;  /* 0x00001fff00097589 */ /* 0x000e2400000e0000 */
[----:B0-----:R-:W-:-:S13]  /*0150*/  ISETP.NE.AND P0, PT, R9, RZ, PT ;  /* 0x000000ff0900720c */ /* 0x001fda0003f05270 */
[----:B------:R-:W-:Y:S05]  /*0160*/  @P0 BRA `(.L_x_2) ;  /* 0x0000000000600947 */ /* 0x000fea0003800000 */
[----:B------:R-:W0:Y:S01]  /*0170*/  S2UR UR8, SR_CgaCtaId ;  /* 0x00000000000879c3 */ /* 0x000e220000008800 */
[----:B------:R-:W-:Y:S01]  /*0180*/  UMOV UR4, 0x400 ;  /* 0x0000040000047882 */ /* 0x000fe20000000000 */
[----:B------:R-:W-:Y:S01]  /*0190*/  UMOV UR5, 0x1 ;  /* 0x0000000100057882 */ /* 0x000fe20000000000 */
[----:B------:R-:W-:Y:S01]  /*01a0*/  UMOV UR6, 0x2 ;  /* 0x0000000200067882 */ /* 0x000fe20000000000 */
[----:B------:R-:W-:Y:S01]  /*01b0*/  ELECT P0, URZ, PT ;  /* 0x00000000003f782f */ /* 0x000fe20003800000 */
[----:B------:R-:W-:-:S04]  /*01c0*/  UIADD3 UR6, -UR6, 0x100000, URZ ;  /* 0x0010000006067890 */ /* 0x000fc8000fffe13f */
[----:B------:R-:W-:Y:S02]  /*01d0*/  USHF.L.U32 UR7, UR6, 0xb, URZ ;  /* 0x0000000b06077899 */ /* 0x000fe4000800063f */
[----:B------:R-:W-:Y:S02]  /*01e0*/  USHF.L.U32 UR6, UR6, 0x1, URZ ;  /* 0x0000000106067899 */ /* 0x000fe4000800063f */
[----:B0-----:R-:W-:Y:S02]  /*01f0*/  ULEA UR8, UR8, UR4, 0x18 ;  /* 0x0000000408087291 */ /* 0x001fe4000f8ec03f */
[----:B------:R-:W-:-:S04]  /*0200*/  UIADD3 UR4, -UR5, 0x100000, URZ ;  /* 0x0010000005047890 */ /* 0x000fc8000fffe13f */
[----:B------:R-:W-:Y:S02]  /*0210*/  USHF.L.U32 UR5, UR4, 0xb, URZ ;  /* 0x0000000b04057899 */ /* 0x000fe4000800063f */
[----:B------:R-:W-:Y:S01]  /*0220*/  USHF.L.U32 UR4, UR4, 0x1, URZ ;  /* 0x0000000104047899 */ /* 0x000fe2000800063f */
[----:B------:R-:W0:Y:S11]  /*0230*/  FENCE.VIEW.ASYNC.S ;  /* 0x00000000000073c6 */ /* 0x000e360000000000 */
[----:B0-----:R0:W1:Y:S01]  /*0240*/  SYNCS.EXCH.64 URZ, [UR8], UR4 ;  /* 0x00000004083f75b2 */ /* 0x0010620008000100 */
[----:B------:R0:W2:Y:S01]  /*0250*/  SYNCS.EXCH.64 URZ, [UR8+0x28], UR6 ;  /* 0x00002806083f75b2 */ /* 0x0000a20008000100 */
[----:B------:R0:W3:Y:S01]  /*0260*/  SYNCS.EXCH.64 URZ, [UR8+0x8], UR4 ;  /* 0x00000804083f75b2 */ /* 0x0000e20008000100 */
[----:B------:R0:W4:Y:S01]  /*0270*/  SYNCS.EXCH.64 URZ, [UR8+0x30], UR6 ;  /* 0x00003006083f75b2 */ /* 0x0001220008000100 */
[----:B------:R0:W0:Y:S01]  /*0280*/  SYNCS.EXCH.64 URZ, [UR8+0x10], UR4 ;  /* 0x00001004083f75b2 */ /* 0x0000220008000100 */
[----:B------:R0:W0:Y:S01]  /*0290*/  SYNCS.EXCH.64 URZ, [UR8+0x38], UR6 ;  /* 0x00003806083f75b2 */ /* 0x0000220008000100 */
[----:B------:R0:W0:Y:S01]  /*02a0*/  SYNCS.EXCH.64 URZ, [UR8+0x18], UR4 ;  /* 0x00001804083f75b2 */ /* 0x0000220008000100 */
[----:B------:R0:W0:Y:S01]  /*02b0*/  SYNCS.EXCH.64 URZ, [UR8+0x40], UR6 ;  /* 0x00004006083f75b2 */ /* 0x0000220008000100 */
[----:B------:R0:W0:Y:S01]  /*02c0*/  SYNCS.EXCH.64 URZ, [UR8+0x20], UR4 ;  /* 0x00002004083f75b2 */ /* 0x0000220008000100 */
[----:B------:R0:W0:Y:S01]  /*02d0*/  SYNCS.EXCH.64 URZ, [UR8+0x48], UR6 ;  /* 0x00004806083f75b2 */ /* 0x0000220008000100 */
[----:B------:R-:W-:Y:S01]  /*02e0*/  NOP ;  /* 0x0000000000007918 */ /* 0x000fe20000000000 */
.L_x_2:
[----:B------:R-:W5:Y:S01]  /*02f0*/  SHFL.IDX PT, R12, R0, RZ, 0x1f ;  /* 0x00001fff000c7589 */ /* 0x000f6200000e0000 */
[----:B------:R-:W1:Y:S01]  /*0300*/  S2UR UR12, SR_CTAID.X ;  /* 0x00000000000c79c3 */ /* 0x000e620000002500 */
[----:B------:R-:W-:Y:S02]  /*0310*/  SHF.R.S32.HI R3, RZ, 0x1f, R4 ;  /* 0x0000001fff037819 */ /* 0x000fe40000011404 */
[----:B------:R-:W-:Y:S01]  /*0320*/  ELECT P0, URZ, PT ;  /* 0x00000000003f782f */ /* 0x000fe20003800000 */
[----:B------:R-:W2:Y:S01]  /*0330*/  SHFL.IDX PT, R11, R0, RZ, 0x1f ;  /* 0x00001fff000b7589 */ /* 0x000ea200000e0000 */
[----:B0-----:R-:W-:Y:S01]  /*0340*/  ULDC UR4, c[0x0][0x150] ;  /* 0x0000540000047ab9 */ /* 0x001fe20000000800 */
[----:B------:R-:W-:Y:S02]  /*0350*/  LEA.HI R3, R3, R4, RZ, 0x7 ;  /* 0x0000000403037211 */ /* 0x000fe400078f38ff */
[----:B------:R-:W-:Y:S01]  /*0360*/  ELECT P1, URZ, PT ;  /* 0x00000000003f782f */ /* 0x000fe20003820000 */
[----:B------:R-:W0:Y:S01]  /*0370*/  S2R R6, SR_CTAID.Y ;  /* 0x0000000000067919 */ /* 0x000e220000002600 */
[----:B------:R-:W3:Y:S01]  /*0380*/  LDC R14, c[0x0][0x144] ;  /* 0x00005100ff0e7b82 */ /* 0x000ee20000000800 */
[----:B------:R-:W-:Y:S01]  /*0390*/  LOP3.LUT R3, R3, 0xffffff80, RZ, 0xc0, !PT ;  /* 0xffffff8003037812 */ /* 0x000fe200078ec0ff */
[----:B------:R-:W-:Y:S01]  /*03a0*/  UMOV UR11, 0x80 ;  /* 0x00000080000b7882 */ /* 0x000fe20000000000 */
[----:B------:R-:W4:Y:S01]  /*03b0*/  SHFL.IDX PT, R16, R7, RZ, 0x1f ;  /* 0x00001fff07107589 */ /* 0x000f2200000e0000 */
[----:B------:R-:W-:Y:S01]  /*03c0*/  NOP ;  /* 0x0000000000007918 */ /* 0x000fe20000000000 */
[----:B------:R-:W-:Y:S01]  /*03d0*/  NOP ;  /* 0x0000000000007918 */ /* 0x000fe20000000000 */
[----:B------:R-:W-:Y:S01]  /*03e0*/  IMAD.IADD R5, R4, 0x1, -R3 ;  /* 0x0000000104057824 */ /* 0x000fe200078e0a03 */
[C---:B------:R-:W-:Y:S01]  /*03f0*/  ISETP.NE.AND P4, PT, R10.reuse, RZ, PT ;  /* 0x000000ff0a00720c */ /* 0x040fe20003f85270 */
[----:B------:R-:W4:Y:S01]  /*0400*/  LDC R15, c[0x0][0x140] ;  /* 0x00005000ff0f7b82 */ /* 0x000f220000000800 */
[----:B------:R-:W-:-:S02]  /*0410*/  VIADD R36, R10, 0xffffffff ;  /* 0xffffffff0a247836 */ /* 0x000fc40000000000 */
[----:B------:R-:W-:Y:S01]  /*0420*/  SHF.R.S32.HI R8, RZ, 0x1f, R5 ;  /* 0x0000001fff087819 */ /* 0x000fe20000011405 */
[----:B------:R-:W-:Y:S02]  /*0430*/  IMAD.MOV.U32 R89, RZ, RZ, 0x1 ;  /* 0x00000001ff597424 */ /* 0x000fe400078e00ff */
[----:B------:R-:W-:Y:S02]  /*0440*/  ISETP.GE.U32.AND P6, PT, R36, 0x2, PT ;  /* 0x000000022400780c */ /* 0x000fe40003fc6070 */
[----:B-----5:R-:W-:Y:S01]  /*0450*/  ISETP.NE.OR P0, PT, R12, RZ, !P0 ;  /* 0x000000ff0c00720c */ /* 0x020fe20004705670 */
[----:B------:R-:W5:Y:S01]  /*0460*/  LDC R25, c[0x0][0x148] ;  /* 0x00005200ff197b82 */ /* 0x000f620000000800 */
[----:B-1----:R-:W-:Y:S02]  /*0470*/  I2FP.F32.U32 R12, UR12 ;  /* 0x0000000c000c7c45 */ /* 0x002fe40008201000 */
[----:B------:R-:W-:Y:S02]  /*0480*/  LEA.HI R3, R8, R5, RZ, 0x3 ;  /* 0x0000000508037211 */ /* 0x000fe400078f18ff */
[----:B--2---:R-:W-:Y:S01]  /*0490*/  ISETP.NE.OR P1, PT, R11, RZ, !P1 ;  /* 0x000000ff0b00720c */ /* 0x004fe20004f25670 */
[----:B------:R-:W-:Y:S01]  /*04a0*/  FMUL R13, R12, UR4 ;  /* 0x000000040c0d7c20 */ /* 0x000fe20008400000 */
[--C-:B------:R-:W-:Y:S01]  /*04b0*/  SHF.R.S32.HI R0, RZ, 0x3, R3.reuse ;  /* 0x00000003ff007819 */ /* 0x100fe20000011403 */
[----:B------:R-:W-:Y:S01]  /*04c0*/  ULDC UR4, c[0x0][0x154] ;  /* 0x0000550000047ab9 */ /* 0x000fe20000000800 */
[----:B------:R-:W-:-:S02]  /*04d0*/  SHF.R.S32.HI R3, RZ, 0x1f, R3 ;  /* 0x0000001fff037819 */ /* 0x000fc40000011403 */
[----:B------:R-:W-:Y:S01]  /*04e0*/  SHF.R.S32.HI R12, RZ, 0x1f, R9 ;  /* 0x0000001fff0c7819 */ /* 0x000fe20000011409 */
[----:B------:R-:W1:Y:S01]  /*04f0*/  F2I.U32.TRUNC.NTZ R13, R13 ;  /* 0x0000000d000d7305 */ /* 0x000e62000020f000 */
[----:B------:R-:W-:Y:S01]  /*0500*/  LEA.HI R11, R3, R0, RZ, 0x2 ;  /* 0x00000000030b7211 */ /* 0x000fe200078f10ff */
[----:B------:R-:W-:Y:S01]  /*0510*/  VOTEU.ALL UP1, P0 ;  /* 0x00000000003f7886 */ /* 0x000fe20000020000 */
[----:B------:R-:W-:Y:S01]  /*0520*/  LEA.HI R12, R12, R9, RZ, 0x2 ;  /* 0x000000090c0c7211 */ /* 0x000fe200078f10ff */
[----:B------:R-:W-:Y:S01]  /*0530*/  VOTEU.ALL UP0, P0 ;  /* 0x00000000003f7886 */ /* 0x000fe20000000000 */
[----:B------:R-:W-:Y:S01]  /*0540*/  SHF.R.S32.HI R3, RZ, 0x1f, R2 ;  /* 0x0000001fff037819 */ /* 0x000fe20000011402 */
[----:B------:R-:W-:Y:S01]  /*0550*/  VOTEU.ALL UP2, P1 ;  /* 0x00000000003f7886 */ /* 0x000fe20000840000 */
[----:B------:R-:W-:Y:S01]  /*0560*/  LOP3.LUT R11, R11, 0xfffffffc, RZ, 0xc0, !PT ;  /* 0xfffffffc0b0b7812 */ /* 0x000fe200078ec0ff */
[----:B------:R-:W2:Y:S01]  /*0570*/  @!UP1 S2UR UR7, SR_CgaCtaId ;  /* 0x00000000000799c3 */ /* 0x000ea20000008800 */
[----:B------:R-:W-:Y:S01]  /*0580*/  LOP3.LUT R12, R12, 0x3ffffffc, RZ, 0xc0, !PT ;  /* 0x3ffffffc0c0c7812 */ /* 0x000fe200078ec0ff */
[----:B------:R-:W-:Y:S01]  /*0590*/  @!UP1 UMOV UR6, 0x400 ;  /* 0x0000040000069882 */ /* 0x000fe20000000000 */
[----:B------:R-:W-:Y:S01]  /*05a0*/  LEA.HI R3, R3, R2, RZ, 0x2 ;  /* 0x0000000203037211 */ /* 0x000fe200078f10ff */
[----:B------:R-:W-:Y:S01]  /*05b0*/  IMAD.IADD R11, R0, 0x1, -R11 ;  /* 0x00000001000b7824 */ /* 0x000fe200078e0a0b */
[----:B------:R-:W-:Y:S01]  /*05c0*/  @!UP2 UMOV UR9, 0x400 ;  /* 0x000004000009a882 */ /* 0x000fe20000000000 */
[----:B------:R-:W-:Y:S01]  /*05d0*/  IMAD.IADD R12, R9, 0x1, -R12 ;  /* 0x00000001090c7824 */ /* 0x000fe200078e0a0c */
[----:B------:R-:W-:Y:S01]  /*05e0*/  LOP3.LUT R3, R3, 0xfffffffc, RZ, 0xc0, !PT ;  /* 0xfffffffc03037812 */ /* 0x000fe200078ec0ff */
[----:B------:R-:W5:Y:S01]  /*05f0*/  @!UP2 S2UR UR10, SR_CgaCtaId ;  /* 0x00000000000aa9c3 */ /* 0x000f620000008800 */
[----:B-1----:R-:W-:Y:S01]  /*0600*/  IMAD.MOV R13, RZ, RZ, -R13 ;  /* 0x000000ffff0d7224 */ /* 0x002fe200078e0a0d */
[----:B------:R-:W-:Y:S01]  /*0610*/  VOTEU.ALL UP3, P1 ;  /* 0x00000000003f7886 */ /* 0x000fe20000860000 */
[----:B------:R-:W-:Y:S01]  /*0620*/  IMAD R11, R12, 0x4, R11 ;  /* 0x000000040c0b7824 */ /* 0x000fe200078e020b */
[----:B------:R-:W-:Y:S01]  /*0630*/  VOTEU.ALL UP4, P1 ;  /* 0x00000000003f7886 */ /* 0x000fe20000880000 */
[----:B------:R-:W-:Y:S01]  /*0640*/  IMAD.IADD R9, R2, 0x1, -R3 ;  /* 0x0000000102097824 */ /* 0x000fe200078e0a03 */
[----:B0-----:R-:W-:Y:S01]  /*0650*/  I2FP.F32.U32 R2, R6 ;  /* 0x0000000600027245 */ /* 0x001fe20000201000 */
[----:B---3--:R-:W-:Y:S01]  /*0660*/  IMAD R21, R14, R13, UR12 ;  /* 0x0000000c0e157e24 */ /* 0x008fe2000f8e020d */
[C---:B------:R-:W-:Y:S01]  /*0670*/  LEA.HI R0, R11.reuse, R11, RZ, 0x1 ;  /* 0x0000000b0b007211 */ /* 0x040fe200078f08ff */
[C---:B------:R-:W-:Y:S01]  /*0680*/  IMAD.SHL.U32 R88, R11.reuse, 0x4, RZ ;  /* 0x000000040b587824 */ /* 0x040fe200078e00ff */
[----:B------:R-:W-:Y:S01]  /*0690*/  VOTEU.ALL UP5, P1 ;  /* 0x00000000003f7886 */ /* 0x000fe200008a0000 */
[----:B------:R-:W-:Y:S01]  /*06a0*/  FMUL R2, R2, UR4 ;  /* 0x0000000402027c20 */ /* 0x000fe20008400000 */
[----:B------:R-:W-:Y:S01]  /*06b0*/  LOP3.LUT R0, R0, 0xfffffffe, RZ, 0xc0, !PT ;  /* 0xfffffffe00007812 */ /* 0x000fe200078ec0ff */
[----:B------:R-:W-:Y:S01]  /*06c0*/  UMOV UR4, 0x20 ;  /* 0x0000002000047882 */ /* 0x000fe20000000000 */
[----:B------:R-:W-:Y:S01]  /*06d0*/  LOP3.LUT R88, R11, 0xc, R88, 0x78, !PT ;  /* 0x0000000c0b587812 */ /* 0x000fe200078e7858 */
[----:B------:R-:W-:-:S04]  /*06e0*/  @!UP1 UIADD3 UR4, -UR4, 0x100000, URZ ;  /* 0x0010000004049890 */ /* 0x000fc8000fffe13f */
[----:B------:R-:W-:Y:S02]  /*06f0*/  @!UP1 USHF.L.U32 UR5, UR4, 0xb, URZ ;  /* 0x0000000b04059899 */ /* 0x000fe4000800063f */
[----:B------:R-:W-:Y:S01]  /*0700*/  @!UP1 USHF.L.U32 UR4, UR4, 0x1, URZ ;  /* 0x0000000104049899 */ /* 0x000fe2000800063f */
[----:B----4-:R-:W-:Y:S01]  /*0710*/  ISETP.EQ.U32.AND P2, PT, R15, 0x1, PT ;  /* 0x000000010f00780c */ /* 0x010fe20003f42070 */
[----:B------:R-:W-:Y:S01]  /*0720*/  IMAD.IADD R0, R11, 0x1, -R0 ;  /* 0x000000010b007824 */ /* 0x000fe200078e0a00 */
[----:B------:R-:W0:Y:S01]  /*0730*/  F2I.U32.TRUNC.NTZ R2, R2 ;  /* 0x0000000200027305 */ /* 0x000e22000020f000 */
[----:B--2---:R-:W-:Y:S01]  /*0740*/  @!UP1 ULEA UR8, UR7, UR6, 0x18 ;  /* 0x0000000607089291 */ /* 0x004fe2000f8ec03f */
[----:B------:R-:W-:Y:S01]  /*0750*/  R2UR UR43, R16 ;  /* 0x00000000102b72ca */ /* 0x000fe200000e0000 */
[----:B------:R-:W-:-:S04]  /*0760*/  @!UP2 UIADD3 UR6, -UR11, 0x100000, URZ ;  /* 0x001000000b06a890 */ /* 0x000fc8000fffe13f */
[----:B------:R-:W-:Y:S02]  /*0770*/  @!UP2 USHF.L.U32 UR7, UR6, 0xb, URZ ;  /* 0x0000000b0607a899 */ /* 0x000fe4000800063f */
[----:B------:R-:W-:Y:S01]  /*0780*/  @!UP2 USHF.L.U32 UR6, UR6, 0x1, URZ ;  /* 0x000000010606a899 */ /* 0x000fe2000800063f */
[----:B------:R-:W-:Y:S01]  /*0790*/  ISETP.NE.AND P3, PT, R0, R21, PT ;  /* 0x000000150000720c */ /* 0x000fe20003f65270 */
[----:B------:R-:W-:Y:S01]  /*07a0*/  VOTEU.ALL UP1, P0 ;  /* 0x00000000003f7886 */ /* 0x000fe20000020000 */
[----:B-----5:R-:W-:Y:S01]  /*07b0*/  @!UP2 ULEA UR9, UR10, UR9, 0x18 ;  /* 0x000000090a09a291 */ /* 0x020fe2000f8ec03f */
[----:B------:R-:W-:Y:S01]  /*07c0*/  LOP3.LUT P0, RZ, R5, 0x7, RZ, 0xc0, !PT ;  /* 0x0000000705ff7812 */ /* 0x000fe2000780c0ff */
[----:B------:R-:W-:Y:S01]  /*07d0*/  VOTEU.ALL UP2, P1 ;  /* 0x00000000003f7886 */ /* 0x000fe20000840000 */
[----:B------:R-:W-:Y:S02]  /*07e0*/  ISETP.NE.AND P1, PT, R9, 0x3, PT ;  /* 0x000000030900780c */ /* 0x000fe40003f25270 */
[----:B------:R-:W-:-:S02]  /*07f0*/  ISETP.LT.U32.AND P0, PT, R88, 0x2, !P0 ;  /* 0x000000025800780c */ /* 0x000fc40004701070 */
[----:B------:R-:W-:Y:S01]  /*0800*/  ISETP.EQ.OR P1, PT, R9, RZ, !P1 ;  /* 0x000000ff0900720c */ /* 0x000fe20004f22670 */
[----:B------:R-:W1:Y:S02]  /*0810*/  FENCE.VIEW.ASYNC.S ;  /* 0x00000000000073c6 */ /* 0x000e640000000000 */
[----:B-1----:R1:W2:Y:S01]  /*0820*/  @!UP0 SYNCS.EXCH.64 URZ, [UR8+0x80], UR4 ;  /* 0x00008004083f85b2 */ /* 0x0022a20008000100 */
[----:B0-----:R-:W-:Y:S01]  /*0830*/  IMAD.MOV R20, RZ, RZ, -R2 ;  /* 0x000000ffff147224 */ /* 0x001fe200078e0a02 */
[----:B------:R-:W-:-:S03]  /*0840*/  @P3 LEA.HI R0, R88, R88, RZ, 0x1 ;  /* 0x0000005858003211 */ /* 0x000fc600078f08ff */
[----:B------:R-:W-:Y:S01]  /*0850*/  IMAD R3, R25, R20, R6 ;  /* 0x0000001419037224 */ /* 0x000fe200078e0206 */
[----:B------:R-:W-:Y:S02]  /*0860*/  ISETP.EQ.AND P1, PT, R10, RZ, P1 ;  /* 0x000000ff0a00720c */ /* 0x000fe40000f22270 */
[----:B------:R-:W-:Y:S02]  /*0870*/  @P3 SHF.R.S32.HI R0, RZ, 0x1, R0 ;  /* 0x00000001ff003819 */ /* 0x000fe40000011400 */
[----:B------:R-:W-:Y:S02]  /*0880*/  SEL R23, RZ, 0x1, !P1 ;  /* 0x00000001ff177807 */ /* 0x000fe40004800000 */
[----:B------:R-:W-:Y:S02]  /*0890*/  @P3 ISETP.NE.AND P5, PT, R0, R3, PT ;  /* 0x000000030000320c */ /* 0x000fe40003fa5270 */
[----:B------:R-:W-:Y:S01]  /*08a0*/  SEL R0, RZ, 0x1, !P0 ;  /* 0x00000001ff007807 */ /* 0x000fe20004000000 */
[----:B------:R1:W0:Y:S01]  /*08b0*/  @!UP1 SYNCS.EXCH.64 URZ, [UR8+0x88], UR4 ;  /* 0x00008804083f95b2 */ /* 0x0002220008000100 */
[----:B------:R-:W-:Y:S01]  /*08c0*/  NOP ;  /* 0x0000000000007918 */ /* 0x000fe20000000000 */
[----:B------:R-:W-:-:S02]  /*08d0*/  @P3 SEL R89, RZ, 0x1, P5 ;  /* 0x00000001ff593807 */ /* 0x000fc40002800000 */
[----:B------:R-:W-:Y:S02]  /*08e0*/  SEL R23, R23, 0x2, P6 ;  /* 0x0000000217177807 */ /* 0x000fe40003000000 */
[----:B------:R-:W-:Y:S01]  /*08f0*/  LOP3.LUT R89, R89, R0, RZ, 0xc0, !PT ;  /* 0x0000000059597212 */ /* 0x000fe200078ec0ff */
[----:B------:R1:W3:Y:S01]  /*0900*/  @!UP2 SYNCS.EXCH.64 URZ, [UR9+0x60], UR6 ;  /* 0x00006006093fa5b2 */ /* 0x0002e20008000100 */
[----:B------:R1:W4:Y:S01]  /*0910*/  @!UP3 SYNCS.EXCH.64 URZ, [UR9+0x68], UR6 ;  /* 0x00006806093fb5b2 */ /* 0x0003220008000100 */
[----:B------:R1:W0:Y:S01]  /*0920*/  @!UP4 SYNCS.EXCH.64 URZ, [UR9+0x70], UR6 ;  /* 0x00007006093fc5b2 */ /* 0x0002220008000100 */
[----:B------:R1:W0:Y:S01]  /*0930*/  @!UP5 SYNCS.EXCH.64 URZ, [UR9+0x78], UR6 ;  /* 0x00007806093fd5b2 */ /* 0x0002220008000100 */
[----:B------:R-:W-:Y:S01]  /*0940*/  NOP ;  /* 0x0000000000007918 */ /* 0x000fe20000000000 */
[----:B-12---:R-:W-:Y:S05]  /*0950*/  @!P2 BRA `(.L_x_3) ;  /* 0x000000000008a947 */ /* 0x006fea0003800000 */
[----:B0--34-:R-:W-:Y:S01]  /*0960*/  UCGABAR_ARV ;  /* 0x00000000000079c7 */ /* 0x019fe20008000000 */
[----:B------:R-:W-:Y:S05]  /*0970*/  BRA `(.L_x_4) ;  /* 0x0000000000047947 */ /* 0x000fea0003800000 */
.L_x_3:
[----:B0--34-:R-:W-:Y:S01]  /*0980*/  NOP ;  /* 0x0000000000007918 */ /* 0x019fe20000000000 */
.L_x_4:
[----:B------:R-:W-:Y:S01]  /*0990*/  ULDC.64 UR4, c[0x0][0x598] ;  /* 0x0001660000047ab9 */ /* 0x000fe20000000a00 */
[----:B------:R-:W-:Y:S01]  /*09a0*/  ULDC.64 UR36, c[0x0][0x208] ;  /* 0x0000820000247ab9 */ /* 0x000fe20000000a00 */
[----:B------:R-:W-:-:S04]  /*09b0*/  ISETP.NE.U32.AND P0, PT, RZ, UR4, PT ;  /* 0x00000004ff007c0c */ /* 0x000fc8000bf05070 */
[----:B------:R-:W-:-:S13]  /*09c0*/  ISETP.NE.AND.EX P0, PT, RZ, UR5, PT, P0 ;  /* 0x00000005ff007c0c */ /* 0x000fda000bf05300 */
[----:B------:R-:W-:Y:S05]  /*09d0*/  @!P0 BRA `(.L_x_5) ;  /* 0x00000000001c8947 */ /* 0x000fea0003800000 */
[----:B------:R-:W0:Y:S02]  /*09e0*/  LDC.64 R2, c[0x0][0x598] ;  /* 0x00016600ff027b82 */ /* 0x000e240000000a00 */
[----:B0-----:R-:W2:Y:S02]  /*09f0*/  LDG.E.64 R2, desc[UR36][R2.64] ;  /* 0x0000002402027981 */ /* 0x001ea4000c1e1b00 */
[----:B--2---:R-:W-:-:S04]  /*0a00*/  ISETP.NE.U32.AND P0, PT, R2, RZ, PT ;  /* 0x000000ff0200720c */ /* 0x004fc80003f05070 */
[----:B------:R-:W-:-:S13]  /*0a10*/  ISETP.NE.AND.EX P0, PT, R3, RZ, PT, P0 ;  /* 0x000000ff0300720c */ /* 0x000fda0003f05300 */
[----:B------:R-:W-:Y:S05]  /*0a20*/  @!P0 BRA `(.L_x_5) ;  /* 0x0000000000088947 */ /* 0x000fea0003800000 */
[----:B------:R0:W5:Y:S01]  /*0a30*/  LD.E R90, desc[UR36][R2.64] ;  /* 0x00000024025a7980 */ /* 0x000162000c101900 */
[----:B------:R-:W-:Y:S05]  /*0a40*/  BRA `(.L_x_6) ;  /* 0x0000000000247947 */ /* 0x000fea0003800000 */
.L_x_5:
[----:B------:R-:W-:Y:S02]  /*0a50*/  ULDC.64 UR4, c[0x0][0x588] ;  /* 0x0001620000047ab9 */ /* 0x000fe40000000a00 */
[----:B------:R-:W-:-:S04]  /*0a60*/  ISETP.NE.U32.AND P0, PT, RZ, UR4, PT ;  /* 0x00000004ff007c0c */ /* 0x000fc8000bf05070 */
[----:B------:R-:W-:-:S13]  /*0a70*/  ISETP.NE.AND.EX P0, PT, RZ, UR5, PT, P0 ;  /* 0x00000005ff007c0c */ /* 0x000fda000bf05300 */
[----:B------:R-:W-:Y:S05]  /*0a80*/  @!P0 BRA `(.L_x_7) ;  /* 0x00000000000c8947 */ /* 0x000fea0003800000 */
[----:B------:R-:W0:Y:S02]  /*0a90*/  LDC.64 R90, c[0x0][0x588] ;  /* 0x00016200ff5a7b82 */ /* 0x000e240000000a00 */
[----:B0-----:R1:W5:Y:S01]  /*0aa0*/  LDG.E R90, desc[UR36][R90.64] ;  /* 0x000000245a5a7981 */ /* 0x001362000c1e1900 */
[----:B------:R-:W-:Y:S05]  /*0ab0*/  BRA `(.L_x_6) ;  /* 0x0000000000087947 */ /* 0x000fea0003800000 */
.L_x_7:
[----:B------:R-:W-:Y:S02]  /*0ac0*/  ULDC UR4, c[0x0][0x580] ;  /* 0x0001600000047ab9 */ /* 0x000fe40000000800 */
[----:B------:R-:W-:-:S07]  /*0ad0*/  IMAD.U32 R90, RZ, RZ, UR4 ;  /* 0x00000004ff5a7e24 */ /* 0x000fce000f8e00ff */
.L_x_6:
[----:B------:R-:W-:Y:S02]  /*0ae0*/  ULDC.64 UR4, c[0x0][0x5a0] ;  /* 0x0001680000047ab9 */ /* 0x000fe40000000a00 */
[----:B------:R-:W-:-:S04]  /*0af0*/  ISETP.NE.U32.AND P0, PT, RZ, UR4, PT ;  /* 0x00000004ff007c0c */ /* 0x000fc8000bf05070 */
[----:B------:R-:W-:-:S13]  /*0b00*/  ISETP.NE.AND.EX P0, PT, RZ, UR5, PT, P0 ;  /* 0x00000005ff007c0c */ /* 0x000fda000bf05300 */
[----:B------:R-:W-:Y:S05]  /*0b10*/  @!P0 BRA `(.L_x_8) ;  /* 0x00000000001c8947 */ /* 0x000fea0003800000 */
[----:B0-----:R-:W0:Y:S02]  /*0b20*/  LDC.64 R2, c[0x0][0x5a0] ;  /* 0x00016800ff027b82 */ /* 0x001e240000000a00 */
[----:B0-----:R-:W2:Y:S02]  /*0b30*/  LDG.E.64 R2, desc[UR36][R2.64] ;  /* 0x0000002402027981 */ /* 0x001ea4000c1e1b00 */
[----:B--2---:R-:W-:-:S04]  /*0b40*/  ISETP.NE.U32.AND P0, PT, R2, RZ, PT ;  /* 0x000000ff0200720c */ /* 0x004fc80003f05070 */
[----:B------:R-:W-:-:S13]  /*0b50*/  ISETP.NE.AND.EX P0, PT, R3, RZ, PT, P0 ;  /* 0x000000ff0300720c */ /* 0x000fda0003f05300 */
[----:B------:R-:W-:Y:S05]  /*0b60*/  @!P0 BRA `(.L_x_8) ;  /* 0x0000000000088947 */ /* 0x000fea0003800000 */
[----:B-1----:R0:W5:Y:S01]  /*0b70*/  LD.E R91, desc[UR36][R2.64] ;  /* 0x00000024025b7980 */ /* 0x002162000c101900 */
[----:B------:R-:W-:Y:S05]  /*0b80*/  BRA `(.L_x_9) ;  /* 0x0000000000247947 */ /* 0x000fea0003800000 */
.L_x_8:
[----:B------:R-:W-:Y:S02]  /*0b90*/  ULDC.64 UR4, c[0x0][0x590] ;  /* 0x0001640000047ab9 */ /* 0x000fe40000000a00 */
[----:B------:R-:W-:-:S04]  /*0ba0*/  ISETP.NE.U32.AND P0, PT, RZ, UR4, PT ;  /* 0x00000004ff007c0c */ /* 0x000fc8000bf05070 */
[----:B------:R-:W-:-:S13]  /*0bb0*/  ISETP.NE.AND.EX P0, PT, RZ, UR5, PT, P0 ;  /* 0x00000005ff007c0c */ /* 0x000fda000bf05300 */
[----:B------:R-:W-:Y:S05]  /*0bc0*/  @!P0 BRA `(.L_x_10) ;  /* 0x00000000000c8947 */ /* 0x000fea0003800000 */
[----:B0-----:R-:W1:Y:S02]  /*0bd0*/  LDC.64 R2, c[0x0][0x590] ;  /* 0x00016400ff027b82 */ /* 0x001e640000000a00 */
[----:B-1----:R1:W5:Y:S01]  /*0be0*/  LDG.E R91, desc[UR36][R2.64] ;  /* 0x00000024025b7981 */ /* 0x002362000c1e1900 */
[----:B------:R-:W-:Y:S05]  /*0bf0*/  BRA `(.L_x_9) ;  /* 0x0000000000087947 */ /* 0x000fea0003800000 */
.L_x_10:
[----:B------:R-:W-:Y:S02]  /*0c00*/  ULDC UR4, c[0x0][0x584] ;  /* 0x0001610000047ab9 */ /* 0x000fe40000000800 */
[----:B-1----:R-:W-:-:S07]  /*0c10*/  IMAD.U32 R91, RZ, RZ, UR4 ;  /* 0x00000004ff5b7e24 */ /* 0x002fce000f8e00ff */
.L_x_9:
[----:B01----:R-:W0:Y:S01]  /*0c20*/  LDC R2, c[0x0][0x65c] ;  /* 0x00019700ff027b82 */ /* 0x003e220000000800 */
[----:B------:R-:W-:Y:S01]  /*0c30*/  ULDC UR6, c[0x0][0x28c] ;  /* 0x0000a30000067ab9 */ /* 0x000fe20000000800 */
[----:B------:R-:W-:Y:S01]  /*0c40*/  ISETP.NE.AND P0, PT, R10, 0x2, PT ;  /* 0x000000020a00780c */ /* 0x000fe20003f05270 */
[----:B------:R-:W-:Y:S01]  /*0c50*/  UIADD3 UR6, UR6, 0x3f, URZ ;  /* 0x0000003f06067890 */ /* 0x000fe2000fffe03f */
[----:B------:R-:W-:Y:S01]  /*0c60*/  IMAD.U32 R10, RZ, RZ, UR12 ;  /* 0x0000000cff0a7e24 */ /* 0x000fe2000f8e00ff */
[----:B------:R-:W-:Y:S01]  /*0c70*/  UMOV UR38, URZ ;  /* 0x0000003f00267c82 */ /* 0x000fe20008000000 */
[----:B------:R-:W-:Y:S01]  /*0c80*/  UMOV UR39, URZ ;  /* 0x0000003f00277c82 */ /* 0x000fe20008000000 */
[----:B------:R-:W-:Y:S01]  /*0c90*/  USHF.R.S32.HI UR7, URZ, 0x1f, UR6 ;  /* 0x0000001f3f077899 */ /* 0x000fe20008011406 */
[----:B------:R-:W-:-:S03]  /*0ca0*/  ULDC.64 UR8, c[0x0][0x650] ;  /* 0x0001940000087ab9 */ /* 0x000fc60000000a00 */
[----:B------:R-:W-:-:S04]  /*0cb0*/  ULEA.HI UR7, UR7, UR6, URZ, 0x6 ;  /* 0x0000000607077291 */ /* 0x000fc8000f8f303f */
[----:B------:R-:W-:Y:S01]  /*0cc0*/  USHF.R.S32.HI UR40, URZ, 0x6, UR7 ;  /* 0x000000063f287899 */ /* 0x000fe20008011407 */
[----:B0-----:R-:W-:-:S13]  /*0cd0*/  ISETP.NE.AND P1, PT, R2, 0x1, PT ;  /* 0x000000010200780c */ /* 0x001fda0003f25270 */
[----:B------:R-:W0:Y:S01]  /*0ce0*/  @P1 LDC R17, c[0x0][0x10] ;  /* 0x00000400ff111b82 */ /* 0x000e220000000800 */
[----:B------:R-:W-:Y:S02]  /*0cf0*/  @P1 IMAD.MOV.U32 R7, RZ, RZ, RZ ;  /* 0x000000ffff071224 */ /* 0x000fe400078e00ff */
[----:B------:R-:W-:-:S05]  /*0d00*/  @P1 IMAD.MOV.U32 R11, RZ, RZ, RZ ;  /* 0x000000ffff0b1224 */ /* 0x000fca00078e00ff */
[----:B------:R-:W1:Y:S01]  /*0d10*/  @!P1 LDC R3, c[0x0][0xc] ;  /* 0x00000300ff039b82 */ /* 0x000e620000000800 */
[----:B------:R-:W-:Y:S01]  /*0d20*/  ULDC UR4, c[0x0][0xc] ;  /* 0x0000030000047ab9 */ /* 0x000fe20000000800 */
[----:B------:R-:W-:Y:S02]  /*0d30*/  ULDC UR5, c[0x0][0x10] ;  /* 0x0000040000057ab9 */ /* 0x000fe40000000800 */
[----:B------:R-:W-:-:S04]  /*0d40*/  UIMAD.WIDE.U32 UR4, UR4, UR5, URZ ;  /* 0x00000005040472a5 */ /* 0x000fc8000f8e003f */
[----:B------:R-:W2:Y:S01]  /*0d50*/  LDC R0, c[0x0][0x14] ;  /* 0x00000500ff007b82 */ /* 0x000ea20000000800 */
[----:B0-----:R-:W-:-:S04]  /*0d60*/  @P1 IMAD.WIDE.U32 R16, R17, UR12, R6 ;  /* 0x0000000c11101c25 */ /* 0x001fc8000f8e0006 */
[----:B------:R-:W-:Y:S02]  /*0d70*/  @P1 IMAD.IADD R17, R17, 0x1, R11 ;  /* 0x0000000111111824 */ /* 0x000fe400078e020b */
[----:B------:R-:W-:Y:S02]  /*0d80*/  IMAD.MOV.U32 R11, RZ, RZ, RZ ;  /* 0x000000ffff0b7224 */ /* 0x000fe400078e00ff */
[----:B-1----:R-:W-:-:S04]  /*0d90*/  @!P1 IMAD.WIDE.U32 R10, R6, R3, R10 ;  /* 0x00000003060a9225 */ /* 0x002fc800078e000a */
[----:B------:R-:W-:Y:S02]  /*0da0*/  @!P1 IMAD.MOV.U32 R16, RZ, RZ, R10 ;  /* 0x000000ffff109224 */ /* 0x000fe400078e000a */
[----:B--2---:R-:W-:-:S04]  /*0db0*/  IMAD.WIDE.U32 R12, R0, UR4, RZ ;  /* 0x00000004000c7c25 */ /* 0x004fc8000f8e00ff */
[----:B------:R-:W-:Y:S01]  /*0dc0*/  IMAD R3, R0, UR5, RZ ;  /* 0x0000000500037c24 */ /* 0x000fe2000f8e02ff */
[----:B------:R0:W-:Y:S01]  /*0dd0*/  STL.64 [R1], R12 ;  /* 0x0000000c01007387 */ /* 0x0001e20000100a00 */
[----:B------:R-:W-:Y:S02]  /*0de0*/  @!P1 IMAD.MOV.U32 R17, RZ, RZ, R11 ;  /* 0x000000ffff119224 */ /* 0x000fe400078e000b */
[----:B------:R-:W-:Y:S01]  /*0df0*/  IMAD.IADD R0, R13, 0x1, R3 ;  /* 0x000000010d007824 */ /* 0x000fe200078e0203 */
[----:B------:R-:W-:Y:S06]  /*0e00*/  @P0 BRA `(.L_x_11) ;  /* 0x0000000000200947 */ /* 0x000fec0003800000 */
[----:B------:R-:W-:Y:S01]  /*0e10*/  UISETP.GE.U32.AND UP0, UPT, UR40, 0x5, UPT ;  /* 0x000000052800788c */ /* 0x000fe2000bf06070 */
[----:B------:R-:W-:Y:S01]  /*0e20*/  IADD3 R16, P0, R16, R12, RZ ;  /* 0x0000000c10107210 */ /* 0x000fe20007f1e0ff */
[----:B------:R-:W-:Y:S01]  /*0e30*/  UIMAD.WIDE.U32 UR4, UR40, -0x33333333, URZ ;  /* 0xcccccccd280478a5 */ /* 0x000fe2000f8e003f */
[----:B------:R-:W-:-:S03]  /*0e40*/  UMOV UR39, URZ ;  /* 0x0000003f00277c82 */ /* 0x000fc60008000000 */
[----:B------:R-:W-:Y:S01]  /*0e50*/  USHF.R.U32.HI UR4, URZ, 0x2, UR5 ;  /* 0x000000023f047899 */ /* 0x000fe20008011605 */
[----:B------:R-:W-:-:S03]  /*0e60*/  IMAD.X R17, R0, 0x1, R17, P0 ;  /* 0x0000000100117824 */ /* 0x000fc600000e0611 */
[----:B------:R-:W-:Y:S02]  /*0e70*/  UIMAD UR38, UR4, -0x5, UR40 ;  /* 0xfffffffb042678a4 */ /* 0x000fe4000f8e0228 */
[----:B------:R-:W-:-:S12]  /*0e80*/  @UP0 ULOP3.LUT UR39, UR4, 0x1, URZ, 0xc0, !UPT ;  /* 0x0000000104270892 */ /* 0x000fd8000f8ec03f */
.L_x_11:
[----:B------:R-:W-:Y:S01]  /*0e90*/  ISETP.GE.U32.AND P0, PT, R16, UR8, PT ;  /* 0x0000000810007c0c */ /* 0x000fe2000bf06070 */
[----:B------:R-:W-:Y:S01]  /*0ea0*/  IMAD.MOV.U32 R22, RZ, RZ, -0x1 ;  /* 0xffffffffff167424 */ /* 0x000fe200078e00ff */
[----:B------:R-:W-:Y:S01]  /*0eb0*/  PRMT R3, RZ, 0x7610, R3 ;  /* 0x00007610ff037816 */ /* 0x000fe20000000003 */
[----:B------:R-:W-:Y:S01]  /*0ec0*/  IMAD.MOV.U32 R18, RZ, RZ, -0x1 ;  /* 0xffffffffff127424 */ /* 0x000fe200078e00ff */
[----:B------:R-:W-:Y:S01]  /*0ed0*/  ISETP.GE.U32.AND.EX P0, PT, R17, UR9, PT, P0 ;  /* 0x0000000911007c0c */ /* 0x000fe2000bf06100 */
[----:B------:R-:W-:-:S12]  /*0ee0*/  IMAD.MOV.U32 R19, RZ, RZ, -0x1 ;  /* 0xffffffffff137424 */ /* 0x000fd800078e00ff */
[----:B------:R-:W-:Y:S05]  /*0ef0*/  @P0 BRA `(.L_x_12) ;  /* 0x0000000400280947 */ /* 0x000fea0003800000 */
[----:B------:R-:W1:Y:S01]  /*0f00*/  LDC.64 R26, c[0x0][0x628] ;  /* 0x00018a00ff1a7b82 */ /* 0x000e620000000a00 */
[----:B------:R-:W-:Y:S02]  /*0f10*/  IMAD.MOV.U32 R10, RZ, RZ, R16 ;  /* 0x000000ffff0a7224 */ /* 0x000fe400078e0010 */
[----:B------:R-:W-:-:S05]  /*0f20*/  IMAD.MOV.U32 R11, RZ, RZ, R17 ;  /* 0x000000ffff0b7224 */ /* 0x000fca00078e0011 */
[----:B------:R-:W2:Y:S08]  /*0f30*/  LDC R18, c[0x0][0x630] ;  /* 0x00018c00ff127b82 */ /* 0x000eb00000000800 */
[----:B------:R-:W3:Y:S01]  /*0f40*/  LDC.64 R28, c[0x0][0x620] ;  /* 0x00018800ff1c7b82 */ /* 0x000ee20000000a00 */
[----:B-1----:R-:W-:-:S04]  /*0f50*/  ISETP.NE.U32.AND P0, PT, R26, RZ, PT ;  /* 0x000000ff1a00720c */ /* 0x002fc80003f05070 */
[----:B------:R-:W-:-:S13]  /*0f60*/  ISETP.NE.AND.EX P0, PT, R27, RZ, PT, P0 ;  /* 0x000000ff1b00720c */ /* 0x000fda0003f05300 */
[----:B--23--:R-:W-:Y:S05]  /*0f70*/  @!P0 BRA `(.L_x_13) ;  /* 0x0000000000288947 */ /* 0x00cfea0003800000 */
[----:B------:R-:W1:Y:S02]  /*0f80*/  LDC R3, c[0x0][0x634] ;  /* 0x00018d00ff037b82 */ /* 0x000e640000000800 */
[----:B-1----:R-:W-:-:S05]  /*0f90*/  IADD3 R3, P0, R16, R3, RZ ;  /* 0x0000000310037210 */ /* 0x002fca0007f1e0ff */
[----:B------:R-:W-:-:S04]  /*0fa0*/  IMAD.X R19, RZ, RZ, R17, P0 ;  /* 0x000000ffff137224 */ /* 0x000fc800000e0611 */
[----:B------:R-:W-:-:S04]  /*0fb0*/  IMAD.WIDE.U32 R10, R19, R26, RZ ;  /* 0x0000001a130a7225 */ /* 0x000fc800078e00ff */
[----:B0-----:R-:W-:-:S04]  /*0fc0*/  IMAD.WIDE.U32 R12, P0, R3, R27, R10 ;  /* 0x0000001b030c7225 */ /* 0x001fc8000780000a */
[----:B------:R-:W-:-:S04]  /*0fd0*/  IMAD.WIDE.U32 R10, R3, R26, RZ ;  /* 0x0000001a030a7225 */ /* 0x000fc800078e00ff */
[----:B------:R-:W-:Y:S01]  /*0fe0*/  IMAD.X R15, RZ, RZ, RZ, P0 ;  /* 0x000000ffff0f7224 */ /* 0x000fe200000e06ff */
[----:B------:R-:W-:Y:S01]  /*0ff0*/  IADD3 RZ, P0, R11, R12, RZ ;  /* 0x0000000c0bff7210 */ /* 0x000fe20007f1e0ff */
[----:B------:R-:W-:-:S04]  /*1000*/  IMAD.MOV.U32 R14, RZ, RZ, R13 ;  /* 0x000000ffff0e7224 */ /* 0x000fc800078e000d */
[----:B------:R-:W-:-:S08]  /*1010*/  IMAD.WIDE.U32.X R10, R19, R27, R14, P0 ;  /* 0x0000001b130a7225 */ /* 0x000fd000000e040e */
.L_x_13:
[----:B------:R-:W1:Y:S01]  /*1020*/  LDC.64 R32, c[0x0][0x640] ;  /* 0x00019000ff207b82 */ /* 0x000e620000000a00 */
[-CC-:B------:R-:W-:Y:S02]  /*1030*/  SHF.R.U64 R30, R10, R18.reuse, R11.reuse ;  /* 0x000000120a1e7219 */ /* 0x180fe4000000120b */
[----:B------:R-:W-:Y:S02]  /*1040*/  SHF.R.U32.HI R3, RZ, R18, R11 ;  /* 0x00000012ff037219 */ /* 0x000fe4000001160b */
[----:B0-----:R-:W-:-:S03]  /*1050*/  IADD3 R13, P0, RZ, -R30, RZ ;  /* 0x8000001eff0d7210 */ /* 0x001fc60007f1e0ff */
[----:B------:R-:W0:Y:S02]  /*1060*/  LDC R14, c[0x0][0x618] ;  /* 0x00018600ff0e7b82 */ /* 0x000e240000000800 */
[----:B------:R-:W-:Y:S02]  /*1070*/  IMAD.X R3, RZ, RZ, ~R3, P0 ;  /* 0x000000ffff037224 */ /* 0x000fe400000e0e03 */
[----:B------:R-:W-:-:S04]  /*1080*/  IMAD.WIDE.U32 R10, R13, R28, R16 ;  /* 0x0000001c0d0a7225 */ /* 0x000fc800078e0010 */
[----:B------:R-:W2:Y:S01]  /*1090*/  LDC R15, c[0x0][0x608] ;  /* 0x00018200ff0f7b82 */ /* 0x000ea20000000800 */
[----:B------:R-:W-:Y:S02]  /*10a0*/  IMAD R12, R3, R28, RZ ;  /* 0x0000001c030c7224 */ /* 0x000fe400078e02ff */
[----:B------:R-:W-:Y:S02]  /*10b0*/  IMAD.MOV.U32 R28, RZ, RZ, 0x1 ;  /* 0x00000001ff1c7424 */ /* 0x000fe400078e00ff */
[----:B------:R-:W-:Y:S02]  /*10c0*/  IMAD R3, R13, R29, R12 ;  /* 0x0000001d0d037224 */ /* 0x000fe400078e020c */
[----:B------:R-:W-:Y:S01]  /*10d0*/  IMAD.MOV.U32 R12, RZ, RZ, -0x1 ;  /* 0xffffffffff0c7424 */ /* 0x000fe200078e00ff */
[----:B------:R-:W3:Y:S01]  /*10e0*/  LDC R31, c[0x0][0x658] ;  /* 0x00019600ff1f7b82 */ /* 0x000ee20000000800 */
[----:B------:R-:W-:Y:S01]  /*10f0*/  IMAD.IADD R3, R11, 0x1, R3 ;  /* 0x000000010b037824 */ /* 0x000fe200078e0203 */
[----:B-1----:R-:W-:-:S04]  /*1100*/  ISETP.NE.U32.AND P0, PT, R32, RZ, PT ;  /* 0x000000ff2000720c */ /* 0x002fc80003f05070 */
[----:B------:R-:W-:Y:S02]  /*1110*/  ISETP.NE.AND.EX P0, PT, R33, RZ, PT, P0 ;  /* 0x000000ff2100720c */ /* 0x000fe40003f05300 */
[----:B------:R-:W1:Y:S01]  /*1120*/  LDC R24, c[0x0][0x600] ;  /* 0x00018000ff187b82 */ /* 0x000e620000000800 */
[-CC-:B0-----:R-:W-:Y:S02]  /*1130*/  SHF.R.U64 R27, R10, R14.reuse, R3.reuse ;  /* 0x0000000e0a1b7219 */ /* 0x181fe40000001203 */
[----:B------:R-:W-:-:S05]  /*1140*/  SHF.R.U32.HI R10, RZ, R14, R3 ;  /* 0x0000000eff0a7219 */ /* 0x000fca0000011603 */
[----:B------:R-:W0:Y:S01]  /*1150*/  LDC R22, c[0x0][0x648] ;  /* 0x00019200ff167b82 */ /* 0x000e220000000800 */
[-CC-:B--2---:R-:W-:Y:S02]  /*1160*/  SHF.R.U64 R35, R27, R15.reuse, R10.reuse ;  /* 0x0000000f1b237219 */ /* 0x184fe4000000120a */
[----:B------:R-:W-:-:S05]  /*1170*/  SHF.R.U32.HI R10, RZ, R15, R10 ;  /* 0x0000000fff0a7219 */ /* 0x000fca000001160a */
[----:B------:R-:W2:Y:S01]  /*1180*/  LDC R26, c[0x0][0x638] ;  /* 0x00018e00ff1a7b82 */ /* 0x000ea20000000800 */
[-CC-:B---3--:R-:W-:Y:S02]  /*1190*/  SHF.R.U64 R34, R35, R31.reuse, R10.reuse ;  /* 0x0000001f23227219 */ /* 0x188fe4000000120a */
[-C--:B------:R-:W-:Y:S02]  /*11a0*/  SHF.L.U32 R3, R12, R31.reuse, RZ ;  /* 0x0000001f0c037219 */ /* 0x080fe400000006ff */
[----:B------:R-:W-:Y:S01]  /*11b0*/  SHF.R.U32.HI R11, RZ, R31, R10 ;  /* 0x0000001fff0b7219 */ /* 0x000fe2000001160a */
[----:B------:R-:W-:Y:S01]  /*11c0*/  IMAD.MOV.U32 R10, RZ, RZ, R34 ;  /* 0x000000ffff0a7224 */ /* 0x000fe200078e0022 */
[----:B------:R-:W-:Y:S01]  /*11d0*/  LOP3.LUT R18, RZ, R3, RZ, 0x33, !PT ;  /* 0x00000003ff127212 */ /* 0x000fe200078e33ff */
[----:B------:R-:W3:Y:S01]  /*11e0*/  LDC R29, c[0x0][0x610] ;  /* 0x00018400ff1d7b82 */ /* 0x000ee20000000800 */
[----:B------:R-:W-:Y:S05]  /*11f0*/  @!P0 BRA `(.L_x_14) ;  /* 0x0000000000288947 */ /* 0x000fea0003800000 */
[----:B------:R-:W4:Y:S02]  /*1200*/  LDC R3, c[0x0][0x64c] ;  /* 0x00019300ff037b82 */ /* 0x000f240000000800 */
[----:B----4-:R-:W-:-:S05]  /*1210*/  IADD3 R3, P0, R34, R3, RZ ;  /* 0x0000000322037210 */ /* 0x010fca0007f1e0ff */
[----:B------:R-:W-:-:S04]  /*1220*/  IMAD.X R19, RZ, RZ, R11, P0 ;  /* 0x000000ffff137224 */ /* 0x000fc800000e060b */
[----:B------:R-:W-:-:S04]  /*1230*/  IMAD.WIDE.U32 R10, R19, R32, RZ ;  /* 0x00000020130a7225 */ /* 0x000fc800078e00ff */
[----:B------:R-:W-:-:S04]  /*1240*/  IMAD.WIDE.U32 R12, P0, R3, R33, R10 ;  /* 0x00000021030c7225 */ /* 0x000fc8000780000a */
[----:B------:R-:W-:-:S04]  /*1250*/  IMAD.WIDE.U32 R10, R3, R32, RZ ;  /* 0x00000020030a7225 */ /* 0x000fc800078e00ff */
[----:B------:R-:W-:Y:S01]  /*1260*/  IMAD.X R15, RZ, RZ, RZ, P0 ;  /* 0x000000ffff0f7224 */ /* 0x000fe200000e06ff */
[----:B------:R-:W-:Y:S01]  /*1270*/  IADD3 RZ, P0, R11, R12, RZ ;  /* 0x0000000c0bff7210 */ /* 0x000fe20007f1e0ff */
[----:B------:R-:W-:-:S04]  /*1280*/  IMAD.MOV.U32 R14, RZ, RZ, R13 ;  /* 0x000000ffff0e7224 */ /* 0x000fc800078e000d */
[----:B------:R-:W-:-:S08]  /*1290*/  IMAD.WIDE.U32.X R10, R19, R33, R14, P0 ;  /* 0x00000021130a7225 */ /* 0x000fd000000e040e */
.L_x_14:
[----:B0-----:R-:W-:Y:S01]  /*12a0*/  SHF.R.U64 R7, R10, R22, R11 ;  /* 0x000000160a077219 */ /* 0x001fe2000000120b */
[----:B-1----:R-:W-:Y:S01]  /*12b0*/  VIADD R10, R24, 0xffffffff ;  /* 0xffffffff180a7836 */ /* 0x002fe20000000000 */
[----:B------:R-:W-:Y:S01]  /*12c0*/  SHF.L.U32 R3, R28, R31, RZ ;  /* 0x0000001f1c037219 */ /* 0x000fe200000006ff */
[----:B------:R-:W-:Y:S01]  /*12d0*/  @P1 IMAD R21, R25, R20, R6 ;  /* 0x0000001419151224 */ /* 0x000fe200078e0206 */
[----:B------:R-:W-:Y:S01]  /*12e0*/  LOP3.LUT R18, R35, R18, RZ, 0xc0, !PT ;  /* 0x0000001223127212 */ /* 0x000fe200078ec0ff */
[----:B------:R-:W-:Y:S02]  /*12f0*/  IMAD.MOV R11, RZ, RZ, -R7 ;  /* 0x000000ffff0b7224 */ /* 0x000fe400078e0a07 */
[----:B------:R-:W-:Y:S02]  /*1300*/  IMAD.MOV.U32 R6, RZ, RZ, 0x1 ;  /* 0x00000001ff067424 */ /* 0x000fe400078e00ff */
[----:B------:R-:W-:Y:S01]  /*1310*/  IMAD R18, R3, R7, R18 ;  /* 0x0000000703127224 */ /* 0x000fe200078e0212 */
[----:B------:R-:W-:Y:S01]  /*1320*/  LOP3.LUT R7, R27, R10, RZ, 0xc0, !PT ;  /* 0x0000000a1b077212 */ /* 0x000fe200078ec0ff */
[----:B--2---:R-:W-:-:S02]  /*1330*/  IMAD R3, R11, R26, R34 ;  /* 0x0000001a0b037224 */ /* 0x004fc400078e0222 */
[----:B---3--:R-:W-:Y:S02]  /*1340*/  IMAD R22, R18, R29, R21 ;  /* 0x0000001d12167224 */ /* 0x008fe400078e0215 */
[----:B------:R-:W-:Y:S01]  /*1350*/  IMAD R7, R3, R24, R7 ;  /* 0x0000001803077224 */ /* 0x000fe200078e0207 */
[----:B------:R-:W-:Y:S01]  /*1360*/  PRMT R3, R6, 0x7610, R3 ;  /* 0x0000761006037816 */ /* 0x000fe20000000003 */
[----:B------:R-:W-:-:S03]  /*1370*/  IMAD.MOV.U32 R19, RZ, RZ, R30 ;  /* 0x000000ffff137224 */ /* 0x000fc600078e001e */
[----:B------:R-:W-:Y:S02]  /*1380*/  SEL R18, R7, R22, !P1 ;  /* 0x0000001607127207 */ /* 0x000fe40004800000 */
[----:B------:R-:W-:-:S07]  /*1390*/  SEL R22, R22, R7, !P1 ;  /* 0x0000000716167207 */ /* 0x000fce0004800000 */
.L_x_12:
[----:B------:R-:W-:Y:S05]  /*13a0*/  @!P2 BRA `(.L_x_15) ;  /* 0x00000000000ca947 */ /* 0x000fea0003800000 */
[----:B------:R-:W-:Y:S01]  /*13b0*/  UCGABAR_WAIT ;  /* 0x0000000000007dc7 */ /* 0x000fe20008000000 */
[----:B------:R-:W-:Y:S01]  /*13c0*/  CCTL.IVALL ;  /* 0x00000000ff00798f */ /* 0x000fe20002000000 */
[----:B------:R-:W-:Y:S05]  /*13d0*/  BRA `(.L_x_16) ;  /* 0x0000000000047947 */ /* 0x000fea0003800000 */
.L_x_15:
[----:B------:R-:W-:Y:S06]  /*13e0*/  BAR.SYNC.DEFER_BLOCKING 0x0 ;  /* 0x0000000000007b1d */ /* 0x000fec0000010000 */
.L_x_16:
[----:B------:R-:W-:Y:S05]  /*13f0*/  @!P4 BRA `(.L_x_17) ;  /* 0x00000058005cc947 */ /* 0x000fea0003800000 */
[----:B------:R-:W-:-:S13]  /*1400*/  ISETP.GT.U32.AND P0, PT, R36, 0x1, PT ;  /* 0x000000012400780c */ /* 0x000fda0003f04070 */
[----:B------:R-:W-:Y:S05]  /*1410*/  @P0 EXIT ;  /* 0x000000000000094d */ /* 0x000fea0003800000 */
.L_x_18:
[----:B------:R-:W-:-:S08]  /*1420*/  NOP ;  /* 0x0000000000007918 */ /* 0x000fd00000000000 */
[----:B------:R-:W1:Y:S02]  /*1430*/  USETMAXREG.TRY_ALLOC.CTAPOOL UP0, 0xe8 ;  /* 0x000000e8000079c8 */ /* 0x000e640008000600 */
[----:B-1----:R-:W-:-:S13]  /*1440*/  PLOP3.LUT P0, PT, PT, PT, UP0, 0x80, 0x0 ;  /* 0x000000000000781c */ /* 0x002fda0003f0f008 */
[----:B------:R-:W-:Y:S05]  /*1450*/  @!P0 BRA `(.L_x_18) ;  /* 0xfffffffc00f08947 */ /* 0x000fea000383ffff */
[----:B------:R-:W-:-:S13]  /*1460*/  LOP3.LUT P0, RZ, R3, 0xff, RZ, 0xc0, !PT ;  /* 0x000000ff03ff7812 */ /* 0x000fda000780c0ff */
[----:B------:R-:W-:Y:S05]  /*1470*/  @!P0 EXIT ;  /* 0x000000000000894d */ /* 0x000fea0003800000 */
[----:B------:R-:W2:Y:S01]  /*1480*/  LDL.64 R10, [R1] ;  /* 0x00000000010a7983 */ /* 0x000ea20000100a00 */
[CC--:B------:R-:W-:Y:S01]  /*1490*/  LEA.HI R3, R8.reuse, R5.reuse, RZ, 0x2 ;  /* 0x0000000508037211 */ /* 0x0c0fe200078f10ff */
[----:B------:R-:W1:Y:S01]  /*14a0*/  S2UR UR4, SR_CgaCtaId ;  /* 0x00000000000479c3 */ /* 0x000e620000008800 */
[----:B------:R-:W-:Y:S01]  /*14b0*/  LEA.HI R8, R8, R5, RZ, 0x5 ;  /* 0x0000000508087211 */ /* 0x000fe200078f28ff */
[----:B------:R-:W-:Y:S01]  /*14c0*/  UISETP.LT.AND UP0, UPT, UR40, 0x1, UPT ;  /* 0x000000012800788c */ /* 0x000fe2000bf01270 */
[--C-:B------:R-:W-:Y:S01]  /*14d0*/  SHF.R.S32.HI R92, RZ, 0x2, R3.reuse ;  /* 0x00000002ff5c7819 */ /* 0x100fe20000011403 */
[----:B------:R-:W-:Y:S01]  /*14e0*/  UIADD3 UR5, UR43, -0x1, URZ ;  /* 0xffffffff2b057890 */ /* 0x000fe2000fffe03f */
[----:B------:R-:W-:Y:S01]  /*14f0*/  SHF.R.S32.HI R7, RZ, 0x1f, R3 ;  /* 0x0000001fff077819 */ /* 0x000fe20000011403 */
[----:B------:R-:W-:Y:S01]  /*1500*/  USEL UR42, UR40, 0x1, UP0 ;  /* 0x00000001282a7887 */ /* 0x000fe20008000000 */
[----:B------:R-:W-:Y:S01]  /*1510*/  LOP3.LUT R4, R3, 0xfffffffc, RZ, 0xc0, !PT ;  /* 0xfffffffc03047812 */ /* 0x000fe200078ec0ff */
[----:B------:R-:W3:Y:S01]  /*1520*/  LDC R98, c[0x0][0x658] ;  /* 0x00019600ff627b82 */ /* 0x000ee20000000800 */
[----:B------:R-:W-:Y:S01]  /*1530*/  LEA.HI R7, R7, R92, RZ, 0x3 ;  /* 0x0000005c07077211 */ /* 0x000fe200078f18ff */
[----:B------:R-:W-:Y:S01]  /*1540*/  UMOV UR41, 0x400 ;  /* 0x0000040000297882 */ /* 0x000fe20000000000 */
[----:B------:R-:W-:Y:S01]  /*1550*/  SHF.R.S32.HI R3, RZ, 0x5, R8 ;  /* 0x00000005ff037819 */ /* 0x000fe20000011408 */
[----:B------:R-:W-:Y:S01]  /*1560*/  UISETP.NE.AND UP0, UPT, UR5, URZ, UPT ;  /* 0x0000003f0500728c */ /* 0x000fe2000bf05270 */
[----:B------:R-:W-:Y:S01]  /*1570*/  LOP3.LUT R7, R7, 0xfffffff8, RZ, 0xc0, !PT ;  /* 0xfffffff807077812 */ /* 0x000fe200078ec0ff */
[----:B------:R-:W-:Y:S01]  /*1580*/  IMAD.IADD R4, R5, 0x1, -R4 ;  /* 0x0000000105047824 */ /* 0x000fe200078e0a04 */
[----:B------:R-:W-:Y:S01]  /*1590*/  ULDC UR6, c[0x0][0x284] ;  /* 0x0000a10000067ab9 */ /* 0x000fe20000000800 */
[----:B------:R-:W4:Y:S01]  /*15a0*/  LDC.64 R96, c[0x0][0x5c8] ;  /* 0x00017200ff607b82 */ /* 0x000f220000000a00 */
[----:B------:R-:W-:Y:S01]  /*15b0*/  IMAD.MOV.U32 R5, RZ, RZ, 0x1 ;  /* 0x00000001ff057424 */ /* 0x000fe200078e00ff */
[----:B------:R-:W-:Y:S01]  /*15c0*/  LOP3.LUT R104, R23, 0x1, RZ, 0xfc, !PT ;  /* 0x0000000117687812 */ /* 0x000fe200078efcff */
[----:B------:R-:W-:Y:S01]  /*15d0*/  IMAD.IADD R92, R92, 0x1, -R7 ;  /* 0x000000015c5c7824 */ /* 0x000fe200078e0a07 */
[----:B------:R-:W-:Y:S01]  /*15e0*/  USHF.L.U32 UR45, UR40, 0x1, URZ ;  /* 0x00000001282d7899 */ /* 0x000fe2000800063f */
[----:B------:R-:W-:Y:S01]  /*15f0*/  IMAD.SHL.U32 R94, R4, 0x2, RZ ;  /* 0x00000002045e7824 */ /* 0x000fe200078e00ff */
[----:B------:R-:W-:Y:S01]  /*1600*/  UIADD3 UR42, -UR42, UR40, URZ ;  /* 0x000000282a2a7290 */ /* 0x000fe2000fffe13f */
[--C-:B------:R-:W-:Y:S01]  /*1610*/  IMAD R103, R3, -0x10, -R92.reuse ;  /* 0xfffffff003677824 */ /* 0x100fe200078e0a5c */
[----:B------:R-:W0:Y:S01]  /*1620*/  LDC R99, c[0x0][0x288] ;  /* 0x0000a200ff637b82 */ /* 0x000e220000000800 */
[----:B------:R-:W-:Y:S01]  /*1630*/  SHF.R.S32.HI R93, RZ, 0x1f, R92 ;  /* 0x0000001fff5d7819 */ /* 0x000fe2000001145c */
[----:B-1----:R-:W-:Y:S01]  /*1640*/  ULEA UR41, UR4, UR41, 0x18 ;  /* 0x0000002904297291 */ /* 0x002fe2000f8ec03f */
[----:B------:R-:W-:Y:S01]  /*1650*/  SHF.R.S32.HI R95, RZ, 0x1f, R94 ;  /* 0x0000001fff5f7819 */ /* 0x000fe2000001145e */
[----:B------:R-:W-:Y:S01]  /*1660*/  USHF.L.U32 UR4, UR5, 0x3, URZ ;  /* 0x0000000305047899 */ /* 0x000fe2000800063f */
[----:B------:R-:W-:Y:S01]  /*1670*/  VIADD R103, R103, UR6 ;  /* 0x0000000667677c36 */ /* 0x000fe20008000000 */
[----:B------:R-:W-:Y:S01]  /*1680*/  USEL UR5, URZ, 0x1, UP0 ;  /* 0x000000013f057887 */ /* 0x000fe20008000000 */
[----:B------:R-:W-:Y:S01]  /*1690*/  IMAD.WIDE R92, R3, 0x10, R92 ;  /* 0x00000010035c7825 */ /* 0x000fe200078e025c */
[----:B------:R-:W1:Y:S01]  /*16a0*/  LDC R101, c[0x0][0x600] ;  /* 0x00018000ff657b82 */ /* 0x000e620000000800 */
[----:B------:R-:W-:-:S02]  /*16b0*/  UIADD3 UR46, UR41, 0x60, URZ ;  /* 0x00000060292e7890 */ /* 0x000fc4000fffe03f */
[----:B------:R-:W-:Y:S01]  /*16c0*/  IMAD.MOV.U32 R3, RZ, RZ, -0x1 ;  /* 0xffffffffff037424 */ /* 0x000fe200078e00ff */
[----:B------:R-:W-:Y:S01]  /*16d0*/  ULOP3.LUT UR4, UR4, 0x8, URZ, 0xc0, !UPT ;  /* 0x0000000804047892 */ /* 0x000fe2000f8ec03f */
[----:B------:R-:W-:Y:S01]  /*16e0*/  IMAD.U32 R105, RZ, RZ, UR5 ;  /* 0x00000005ff697e24 */ /* 0x000fe2000f8e00ff */
[----:B------:R-:W-:Y:S02]  /*16f0*/  ULEA UR43, UR43, UR46, 0x3 ;  /* 0x0000002e2b2b7291 */ /* 0x000fe4000f8e183f */
[-C--:B---3--:R-:W-:Y:S01]  /*1700*/  SHF.L.U32 R3, R3, R98.reuse, RZ ;  /* 0x0000006203037219 */ /* 0x088fe200000006ff */
[----:B------:R-:W-:Y:S01]  /*1710*/  ULOP3.LUT UR47, UR4, 0x8, URZ, 0x3c, !UPT ;  /* 0x00000008042f7892 */ /* 0x000fe2000f8e3c3f */
[C---:B----4-:R-:W-:Y:S01]  /*1720*/  SHF.L.U64.HI R97, R96.reuse, 0x3, R97 ;  /* 0x0000000360617819 */ /* 0x050fe20000010261 */
[----:B------:R-:W-:Y:S01]  /*1730*/  IMAD.SHL.U32 R96, R96, 0x8, RZ ;  /* 0x0000000860607824 */ /* 0x000fe200078e00ff */
[----:B------:R-:W-:Y:S01]  /*1740*/  SHF.L.U32 R98, R5, R98, RZ ;  /* 0x0000006205627219 */ /* 0x000fe200000006ff */
[----:B------:R-:W-:Y:S01]  /*1750*/  ULOP3.LUT UR44, UR4, 0x18, URZ, 0x3c, !UPT ;  /* 0x00000018042c7892 */ /* 0x000fe2000f8e3c3f */
[----:B------:R-:W-:Y:S01]  /*1760*/  LOP3.LUT R102, RZ, R3, RZ, 0x33, !PT ;  /* 0x00000003ff667212 */ /* 0x000fe200078e33ff */
[----:B0-----:R-:W-:-:S02]  /*1770*/  IMAD R99, R4, -0x2, R99 ;  /* 0xfffffffe04637824 */ /* 0x001fc400078e0263 */
[----:B-1----:R-:W-:Y:S01]  /*1780*/  VIADD R101, R101, 0xffffffff ;  /* 0xffffffff65657836 */ /* 0x002fe20000000000 */
[----:B--2---:R-:W-:-:S07]  /*1790*/  SHF.L.U64.HI R100, R10, 0x1, R0 ;  /* 0x000000010a647819 */ /* 0x004fce0000010200 */
.L_x_166:
[----:B------:R-:W-:-:S04]  /*17a0*/  SHF.L.U32 R0, R105, 0x1f, RZ ;  /* 0x0000001f69007819 */ /* 0x000fc800000006ff */
[----:B------:R-:W0:Y:S02]  /*17b0*/  SYNCS.PHASECHK.TRANS64.TRYWAIT P0, [UR43+-0x8], R0 ;  /* 0xfffff800ff0075a7 */ /* 0x000e24000800016b */
[----:B01-34-:R-:W-:Y:S05]  /*17c0*/  @!P0 BRA `(.L_x_19) ;  /* 0x0000006400c48947 */ /* 0x01bfea0003800000 */
.L_x_189:
[----:B------:R-:W-:Y:S02]  /*17d0*/  ULDC UR4, c[0x0][0x28c] ;  /* 0x0000a30000047ab9 */ /* 0x000fe40000000800 */
[----:B------:R-:W-:-:S13]  /*17e0*/  ISETP.LT.AND P0, PT, RZ, UR4, PT ;  /* 0x00000004ff007c0c */ /* 0x000fda000bf01270 */
[----:B------:R-:W-:Y:S05]  /*17f0*/  @P0 BRA `(.L_x_20) ;  /* 0x0000000000400947 */ /* 0x000fea0003800000 */
[----:B0-----:R-:W-:Y:S01]  /*1800*/  MOV R0, 0x0 ;  /* 0x0000000000007802 */ /* 0x001fe20000000f00 */
[----:B------:R-:W-:Y:S01]  /*1810*/  ULDC.64 UR4, c[0x4][0x68] ;  /* 0x01001a0000047ab9 */ /* 0x000fe20000000a00 */
[----:B------:R-:W-:Y:S01]  /*1820*/  ULDC.64 UR6, c[0x4][0x8] ;  /* 0x0100020000067ab9 */ /* 0x000fe20000000a00 */
[----:B------:R-:W-:Y:S01]  /*1830*/  IMAD.U32 R4, RZ, RZ, UR4 ;  /* 0x00000004ff047e24 */ /* 0x000fe2000f8e00ff */
[----:B------:R0:W1:Y:S01]  /*1840*/  LDC.64 R14, c[0x4][R0] ;  /* 0x01000000000e7b82 */ /* 0x0000620000000a00 */
[----:B------:R-:W-:Y:S01]  /*1850*/  IMAD.U32 R5, RZ, RZ, UR5 ;  /* 0x00000005ff057e24 */ /* 0x000fe2000f8e00ff */
[----:B------:R-:W-:Y:S01]  /*1860*/  ULDC.64 UR4, c[0x4][0x70] ;  /* 0x01001c0000047ab9 */ /* 0x000fe20000000a00 */
[----:B------:R-:W-:Y:S02]  /*1870*/  IMAD.U32 R10, RZ, RZ, UR6 ;  /* 0x00000006ff0a7e24 */ /* 0x000fe4000f8e00ff */
[----:B------:R-:W-:Y:S02]  /*1880*/  IMAD.U32 R6, RZ, RZ, UR4 ;  /* 0x00000004ff067e24 */ /* 0x000fe4000f8e00ff */
[----:B------:R-:W-:-:S02]  /*1890*/  IMAD.U32 R7, RZ, RZ, UR5 ;  /* 0x00000005ff077e24 */ /* 0x000fc4000f8e00ff */
[----:B------:R-:W-:Y:S02]  /*18a0*/  IMAD.U32 R11, RZ, RZ, UR7 ;  /* 0x00000007ff0b7e24 */ /* 0x000fe4000f8e00ff */
[----:B------:R-:W-:Y:S02]  /*18b0*/  IMAD.MOV.U32 R8, RZ, RZ, 0x1e1 ;  /* 0x000001e1ff087424 */ /* 0x000fe400078e00ff */
[----:B------:R-:W-:Y:S02]  /*18c0*/  IMAD.MOV.U32 R12, RZ, RZ, 0x1 ;  /* 0x00000001ff0c7424 */ /* 0x000fe400078e00ff */
[----:B0-----:R-:W-:-:S07]  /*18d0*/  IMAD.MOV.U32 R13, RZ, RZ, RZ ;  /* 0x000000ffff0d7224 */ /* 0x001fce00078e00ff */
[----:B------:R-:W-:-:S07]  /*18e0*/  LEPC R20, `(.L_x_20) ;  /* 0x000000001014794e */ /* 0x000fce0000000000 */
[----:B-1---5:R-:W-:Y:S05]  /*18f0*/  CALL.ABS.NOINC R14 ;  /* 0x000000000e007343 */ /* 0x022fea0003c00000 */
.L_x_20:
[----:B------:R-:W-:-:S13]  /*1900*/  ISETP.NE.AND P0, PT, R104, 0x3, PT ;  /* 0x000000036800780c */ /* 0x000fda0003f05270 */
[----:B------:R-:W-:Y:S05]  /*1910*/  @!P0 BRA `(.L_x_21) ;  /* 0x0000000000048947 */ /* 0x000fea0003800000 */
[----:B------:R-:W-:Y:S01]  /*1920*/  BPT.TRAP 0x1 ;  /* 0x000000040000795c */ /* 0x000fe20000300000 */
.L_x_21:
[----:B0-----:R-:W-:Y:S02]  /*1930*/  IMAD.U32 R3, RZ, RZ, UR38 ;  /* 0x00000026ff037e24 */ /* 0x001fe4000f8e00ff */
[----:B------:R-:W-:-:S03]  /*1940*/  IMAD.U32 R0, RZ, RZ, UR39 ;  /* 0x00000027ff007e24 */ /* 0x000fc6000f8e00ff */
[----:B------:R-:W-:Y:S02]  /*1950*/  LEA R3, R3, UR41, 0x3 ;  /* 0x0000002903037c11 */ /* 0x000fe4000f8e18ff */
[----:B------:R-:W-:-:S04]  /*1960*/  SHF.L.U32 R0, R0, 0x1f, RZ ;  /* 0x0000001f00007819 */ /* 0x000fc800000006ff */
[----:B------:R0:W1:Y:S01]  /*1970*/  SYNCS.PHASECHK.TRANS64.TRYWAIT P1, [R3+URZ], R0 ;  /* 0x00000000030075a7 */ /* 0x000062000802017f */
[----:B------:R-:W-:Y:S05]  /*1980*/  @!P0 BRA `(.L_x_22) ;  /* 0x0000000000048947 */ /* 0x000fea0003800000 */
[----:B------:R-:W-:Y:S01]  /*1990*/  BPT.TRAP 0x1 ;  /* 0x000000040000795c */ /* 0x000fe20000300000 */
.L_x_22:
[----:B------:R-:W-:-:S05]  /*19a0*/  IMAD.U32 R4, RZ, RZ, UR42 ;  /* 0x0000002aff047e24 */ /* 0x000fca000f8e00ff */
[----:B------:R-:W-:Y:S01]  /*19b0*/  ISETP.GE.AND P2, PT, R4, 0x1, PT ;  /* 0x000000010400780c */ /* 0x000fe20003f46270 */
[----:B-1----:R-:W-:-:S12]  /*19c0*/  @P1 BRA `(.L_x_23) ;  /* 0x0000000000081947 */ /* 0x002fd80003800000 */
[----:B------:R-:W1:Y:S02]  /*19d0*/  SYNCS.PHASECHK.TRANS64.TRYWAIT P1, [R3+URZ], R0 ;  /* 0x00000000030075a7 */ /* 0x000e64000802017f */
[----:B-1----:R-:W-:Y:S05]  /*19e0*/  @!P1 BRA `(.L_x_24) ;  /* 0x0000006400549947 */ /* 0x002fea0003800000 */
.L_x_23:
[----:B------:R-:W-:Y:S05]  /*19f0*/  WARPSYNC.ALL ;  /* 0x0000000000007948 */ /* 0x000fea0003800000 */
[----:B------:R-:W-:Y:S01]  /*1a00*/  UIADD3 UR4, UR41, 0x180, URZ ;  /* 0x0000018029047890 */ /* 0x000fe2000fffe03f */
[----:B------:R-:W-:Y:S01]  /*1a10*/  WARPGROUP.ARRIVE ;  /* 0x00000000000079c5 */ /* 0x000fe20000000000 */
[----:B------:R-:W-:Y:S02]  /*1a20*/  UIADD3 UR5, UR41, 0x14180, URZ ;  /* 0x0001418029057890 */ /* 0x000fe4000fffe03f */
[----:B------:R-:W-:Y:S02]  /*1a30*/  USHF.R.U32.HI UR4, URZ, 0x4, UR4 ;  /* 0x000000043f047899 */ /* 0x000fe40008011604 */
[----:B------:R-:W-:-:S02]  /*1a40*/  USHF.R.U32.HI UR5, URZ, 0x4, UR5 ;  /* 0x000000043f057899 */ /* 0x000fc40008011605 */
[----:B------:R-:W-:Y:S02]  /*1a50*/  ULOP3.LUT UR4, UR4, 0x3fff, URZ, 0xc0, !UPT ;  /* 0x00003fff04047892 */ /* 0x000fe4000f8ec03f */
[----:B------:R-:W-:Y:S02]  /*1a60*/  ULOP3.LUT UR5, UR5, 0x3fff, URZ, 0xc0, !UPT ;  /* 0x00003fff05057892 */ /* 0x000fe4000f8ec03f */
[----:B------:R-:W-:Y:S02]  /*1a70*/  ULOP3.LUT UR4, UR4, 0x10000, URZ, 0xfc, !UPT ;  /* 0x0001000004047892 */ /* 0x000fe4000f8efc3f */
[----:B------:R-:W-:Y:S02]  /*1a80*/  ULOP3.LUT UR5, UR5, 0x10000, URZ, 0xfc, !UPT ;  /* 0x0001000005057892 */ /* 0x000fe4000f8efc3f */
[----:B------:R-:W-:Y:S02]  /*1a90*/  ULEA UR6, UR38, UR4, 0xa ;  /* 0x0000000426067291 */ /* 0x000fe4000f8e503f */
[----:B------:R-:W-:Y:S01]  /*1aa0*/  ULEA UR7, UR38, UR5, 0xb ;  /* 0x0000000526077291 */ /* 0x000fe2000f8e583f */
[----:B------:R-:W-:Y:S01]  /*1ab0*/  UMOV UR9, 0x40000040 ;  /* 0x4000004000097882 */ /* 0x000fe20000000000 */
[----:B------:R-:W-:-:S03]  /*1ac0*/  UMOV UR11, 0x40000040 ;  /* 0x40000040000b7882 */ /* 0x000fc60000000000 */
[----:B------:R-:W-:Y:S02]  /*1ad0*/  UMOV UR8, UR6 ;  /* 0x0000000600087c82 */ /* 0x000fe40008000000 */
[----:B------:R-:W-:Y:S02]  /*1ae0*/  UMOV UR10, UR7 ;  /* 0x00000007000a7c82 */ /* 0x000fe40008000000 */
[----:B------:R-:W-:Y:S01]  /*1af0*/  HGMMA.64x128x8.F32.TF32 R24, gdesc[UR8], RZ, !UPT, gsb0 ;  /* 0x05e00000081879f0 */ /* 0x000fe2000c0028ff */
[----:B------:R-:W-:Y:S02]  /*1b00*/  UIADD3 UR8, UR6, 0x2, URZ ;  /* 0x0000000206087890 */ /* 0x000fe4000fffe03f */
[----:B------:R-:W-:Y:S01]  /*1b10*/  UIADD3 UR10, UR7, 0x2, URZ ;  /* 0x00000002070a7890 */ /* 0x000fe2000fffe03f */
[----:B------:R-:W-:Y:S01]  /*1b20*/  UMOV UR9, 0x40000040 ;  /* 0x4000004000097882 */ /* 0x000fe20000000000 */
[----:B------:R-:W-:Y:S01]  /*1b30*/  UMOV UR11, 0x40000040 ;  /* 0x40000040000b7882 */ /* 0x000fe20000000000 */
[----:B------:R-:W-:-:S02]  /*1b40*/  WARPGROUP.DEPBAR.LE gsb0, 0x0 ;  /* 0x00008000000079c5 */ /* 0x000fc40000010000 */
[----:B------:R-:W-:-:S06]  /*1b50*/  WARPGROUP.ARRIVE ;  /* 0x00000000000079c5 */ /* 0x000fcc0000000000 */
[----:B------:R-:W-:Y:S01]  /*1b60*/  HGMMA.64x128x8.F32.TF32 R24, gdesc[UR8], R24, gsb0 ;  /* 0x05e00000081879f0 */ /* 0x000fe20008002818 */
[----:B------:R-:W-:Y:S02]  /*1b70*/  UIADD3 UR8, UR6, 0x4, URZ ;  /* 0x0000000406087890 */ /* 0x000fe4000fffe03f */
[----:B------:R-:W-:Y:S01]  /*1b80*/  UIADD3 UR10, UR7, 0x4, URZ ;  /* 0x00000004070a7890 */ /* 0x000fe2000fffe03f */
[----:B------:R-:W-:Y:S01]  /*1b90*/  UMOV UR9, 0x40000040 ;  /* 0x4000004000097882 */ /* 0x000fe20000000000 */
[----:B------:R-:W-:Y:S01]  /*1ba0*/  UMOV UR11, 0x40000040 ;  /* 0x40000040000b7882 */ /* 0x000fe20000000000 */
[----:B------:R-:W-:Y:S02]  /*1bb0*/  WARPGROUP.DEPBAR.LE gsb0, 0x0 ;  /* 0x00008000000079c5 */ /* 0x000fe40000010000 */
        /* <DEDUP_REMOVED lines=36> */
[----:B------:R-:W-:Y:S03]  /*1e00*/  HGMMA.64x128x8.F32.TF32 R24, gdesc[UR8], R24, gsb0 ;  /* 0x05e00000081879f0 */ /* 0x000fe60008002818 */
[----:B------:R-:W-:Y:S02]  /*1e10*/  WARPGROUP.DEPBAR.LE gsb0, 0x0 ;  /* 0x00008000000079c5 */ /* 0x000fe40000010000 */
[----:B------:R-:W-:Y:S05]  /*1e20*/  @!P2 BRA `(.L_x_25) ;  /* 0x000000040084a947 */ /* 0x000fea0003800000 */
[----:B------:R-:W-:Y:S01]  /*1e30*/  UIADD3 UR6, UR38, 0x1, URZ ;  /* 0x0000000126067890 */ /* 0x000fe2000fffe03f */
[----:B01----:R-:W-:Y:S02]  /*1e40*/  IMAD.U32 R0, RZ, RZ, UR42 ;  /* 0x0000002aff007e24 */ /* 0x003fe4000f8e00ff */
[----:B------:R-:W-:Y:S01]  /*1e50*/  IMAD.U32 R3, RZ, RZ, UR38 ;  /* 0x00000026ff037e24 */ /* 0x000fe2000f8e00ff */
[----:B------:R-:W-:-:S04]  /*1e60*/  UISETP.NE.AND UP0, UPT, UR6, 0x5, UPT ;  /* 0x000000050600788c */ /* 0x000fc8000bf05270 */
[----:B------:R-:W-:Y:S02]  /*1e70*/  USEL UR7, URZ, 0x1, UP0 ;  /* 0x000000013f077887 */ /* 0x000fe40008000000 */
[----:B------:R-:W-:Y:S02]  /*1e80*/  USEL UR6, UR6, URZ, UP0 ;  /* 0x0000003f06067287 */ /* 0x000fe40008000000 */
[----:B------:R-:W-:-:S06]  /*1e90*/  ULOP3.LUT UR7, UR39, UR7, URZ, 0x3c, !UPT ;  /* 0x0000000727077292 */ /* 0x000fcc000f8e3c3f */
[----:B------:R-:W-:-:S07]  /*1ea0*/  IMAD.U32 R6, RZ, RZ, UR7 ;  /* 0x00000007ff067e24 */ /* 0x000fce000f8e00ff */
.L_x_32:
[----:B------:R-:W-:Y:S05]  /*1eb0*/  @!P0 BRA `(.L_x_26) ;  /* 0x0000000000048947 */ /* 0x000fea0003800000 */
[----:B------:R-:W-:Y:S01]  /*1ec0*/  BPT.TRAP 0x1 ;  /* 0x000000040000795c */ /* 0x000fe20000300000 */
.L_x_26:
[----:B------:R-:W-:Y:S01]  /*1ed0*/  ULEA UR7, UR6, UR41, 0x3 ;  /* 0x0000002906077291 */ /* 0x000fe2000f8e183f */
[----:B------:R-:W-:-:S08]  /*1ee0*/  SHF.L.U32 R4, R6, 0x1f, RZ ;  /* 0x0000001f06047819 */ /* 0x000fd000000006ff */
[----:B------:R0:W1:Y:S01]  /*1ef0*/  SYNCS.PHASECHK.TRANS64.TRYWAIT P1, [UR7], R4 ;  /* 0x00000004ff0075a7 */ /* 0x0000620008020147 */
[----:B------:R-:W-:Y:S05]  /*1f00*/  @!P0 BRA `(.L_x_27) ;  /* 0x0000000000048947 */ /* 0x000fea0003800000 */
[----:B------:R-:W-:Y:S01]  /*1f10*/  BPT.TRAP 0x1 ;  /* 0x000000040000795c */ /* 0x000fe20000300000 */
.L_x_27:
[----:B-1----:R-:W-:Y:S05]  /*1f20*/  @P1 BRA `(.L_x_28) ;  /* 0x0000000000081947 */ /* 0x002fea0003800000 */
[----:B------:R-:W1:Y:S02]  /*1f30*/  SYNCS.PHASECHK.TRANS64.TRYWAIT P1, [UR7], R4 ;  /* 0x00000004ff0075a7 */ /* 0x000e640008020147 */
[----:B-1----:R-:W-:Y:S05]  /*1f40*/  @!P1 BRA `(.L_x_29) ;  /* 0x0000006000109947 */ /* 0x002fea0003800000 */
.L_x_28:
[----:B------:R-:W-:Y:S01]  /*1f50*/  ULEA UR7, UR6, UR4, 0xa ;  /* 0x0000000406077291 */ /* 0x000fe2000f8e503f */
[----:B------:R-:W-:Y:S01]  /*1f60*/  WARPGROUP.ARRIVE ;  /* 0x00000000000079c5 */ /* 0x000fe20000000000 */
[----:B------:R-:W-:Y:S01]  /*1f70*/  ULEA UR12, UR6, UR5, 0xb ;  /* 0x00000005060c7291 */ /* 0x000fe2000f8e583f */
[----:B------:R-:W-:Y:S01]  /*1f80*/  UMOV UR9, 0x40000040 ;  /* 0x4000004000097882 */ /* 0x000fe20000000000 */
[----:B------:R-:W-:-:S03]  /*1f90*/  UMOV UR11, 0x40000040 ;  /* 0x40000040000b7882 */ /* 0x000fc60000000000 */
[----:B------:R-:W-:Y:S02]  /*1fa0*/  UMOV UR8, UR7 ;  /* 0x0000000700087c82 */ /* 0x000fe40008000000 */
[----:B------:R-:W-:Y:S02]  /*1fb0*/  UMOV UR10, UR12 ;  /* 0x0000000c000a7c82 */ /* 0x000fe40008000000 */
[----:B------:R-:W-:Y:S01]  /*1fc0*/  HGMMA.64x128x8.F32.TF32 R24, gdesc[UR8], R24, gsb0 ;  /* 0x05e00000081879f0 */ /* 0x000fe20008002818 */
        /* <DEDUP_REMOVED lines=51> */
[----:B------:R-:W-:Y:S01]  /*2300*/  BPT.TRAP 0x1 ;  /* 0x000000040000795c */ /* 0x000fe20000300000 */
.L_x_30:
[----:B------:R-:W-:-:S13]  /*2310*/  ISETP.NE.AND P1, PT, R89, RZ, PT ;  /* 0x000000ff5900720c */ /* 0x000fda0003f25270 */
[----:B01----:R-:W-:-:S05]  /*2320*/  @P1 LEA R4, R3, UR41, 0x3 ;  /* 0x0000002903041c11 */ /* 0x003fca000f8e18ff */
[----:B------:R-:W-:-:S05]  /*2330*/  @P1 VIADD R5, R4, 0x28 ;  /* 0x0000002804051836 */ /* 0x000fca0000000000 */
[----:B------:R-:W-:-:S04]  /*2340*/  @P1 PRMT R5, R88, 0x654, R5 ;  /* 0x0000065458051816 */ /* 0x000fc80000000005 */
[----:B------:R0:W-:Y:S01]  /*2350*/  @P1 SYNCS.ARRIVE.TRANS64.RED.A1T0 RZ, [R5+URZ], RZ ;  /* 0x000000ff05ff19a7 */ /* 0x0001e2000810043f */
[----:B------:R-:W-:-:S13]  /*2360*/  ISETP.GT.U32.AND P1, PT, R23, 0x1, PT ;  /* 0x000000011700780c */ /* 0x000fda0003f24070 */
[----:B0-----:R-:W-:Y:S05]  /*2370*/  @P1 BRA `(.L_x_31) ;  /* 0x0000000000041947 */ /* 0x001fea0003800000 */
[----:B------:R-:W-:Y:S01]  /*2380*/  BPT.TRAP 0x1 ;  /* 0x000000040000795c */ /* 0x000fe20000300000 */
.L_x_31:
[----:B------:R-:W-:Y:S01]  /*2390*/  UIADD3 UR6, UR6, 0x1, URZ ;  /* 0x0000000106067890 */ /* 0x000fe2000fffe03f */
[C---:B------:R-:W-:Y:S01]  /*23a0*/  ISETP.GT.AND P2, PT, R0.reuse, 0x1, PT ;  /* 0x000000010000780c */ /* 0x040fe20003f44270 */
[----:B------:R-:W-:Y:S02]  /*23b0*/  VIADD R3, R3, 0x1 ;  /* 0x0000000103037836 */ /* 0x000fe40000000000 */
[----:B------:R-:W-:Y:S01]  /*23c0*/  UISETP.NE.AND UP0, UPT, UR6, 0x5, UPT ;  /* 0x000000050600788c */ /* 0x000fe2000bf05270 */
[----:B------:R-:W-:Y:S02]  /*23d0*/  VIADD R0, R0, 0xffffffff ;  /* 0xffffffff00007836 */ /* 0x000fe40000000000 */
[C---:B------:R-:W-:Y:S01]  /*23e0*/  ISETP.NE.AND P1, PT, R3.reuse, 0x5, PT ;  /* 0x000000050300780c */ /* 0x040fe20003f25270 */
[----:B------:R-:W-:Y:S02]  /*23f0*/  USEL UR7, URZ, 0x1, UP0 ;  /* 0x000000013f077887 */ /* 0x000fe40008000000 */
[----:B------:R-:W-:Y:S01]  /*2400*/  USEL UR6, UR6, URZ, UP0 ;  /* 0x0000003f06067287 */ /* 0x000fe20008000000 */
[----:B------:R-:W-:-:S03]  /*2410*/  SEL R3, R3, RZ, P1 ;  /* 0x000000ff03037207 */ /* 0x000fc60000800000 */
[----:B------:R-:W-:Y:S01]  /*2420*/  LOP3.LUT R6, R6, UR7, RZ, 0x3c, !PT ;  /* 0x0000000706067c12 */ /* 0x000fe2000f8e3cff */
[----:B------:R-:W-:Y:S07]  /*2430*/  @P2 BRA `(.L_x_32) ;  /* 0xfffffff8009c2947 */ /* 0x000fee000383ffff */
.L_x_25:
[----:B01----:R-:W0:Y:S01]  /*2440*/  LDC R0, c[0x0][0x28c] ;  /* 0x0000a300ff007b82 */ /* 0x003e220000000800 */
[----:B------:R-:W-:-:S04]  /*2450*/  IMAD.U32 R3, RZ, RZ, UR47 ;  /* 0x0000002fff037e24 */ /* 0x000fc8000f8e00ff */
[----:B------:R1:W-:Y:S01]  /*2460*/  SYNCS.ARRIVE.TRANS64.A1T0 RZ, [R3+UR46], RZ ;  /* 0x000000ff03ff79a7 */ /* 0x0003e2000810002e */
[----:B0-----:R-:W-:-:S13]  /*2470*/  ISETP.GE.AND P1, PT, R0, 0x1, PT ;  /* 0x000000010000780c */ /* 0x001fda0003f26270 */
[----:B-1----:R-:W-:Y:S05]  /*2480*/  @!P1 BRA `(.L_x_33) ;  /* 0x0000000000449947 */ /* 0x002fea0003800000 */
[----:B------:R-:W-:Y:S05]  /*2490*/  @!P0 BRA `(.L_x_34) ;  /* 0x0000000000048947 */ /* 0x000fea0003800000 */
[----:B------:R-:W-:Y:S01]  /*24a0*/  BPT.TRAP 0x1 ;  /* 0x000000040000795c */ /* 0x000fe20000300000 */
.L_x_34:
[----:B------:R-:W-:-:S13]  /*24b0*/  ISETP.NE.AND P0, PT, R89, RZ, PT ;  /* 0x000000ff5900720c */ /* 0x000fda0003f05270 */
[----:B------:R-:W-:-:S05]  /*24c0*/  VOTEU.ANY UP0, P0 ;  /* 0x00000000003f7886 */ /* 0x000fca0000000100 */
[----:B------:R-:W-:-:S06]  /*24d0*/  @UP0 UIADD3 UR4, UR38, UR42, URZ ;  /* 0x0000002a26040290 */ /* 0x000fcc000fffe03f */
[----:B------:R-:W-:Y:S02]  /*24e0*/  IMAD.U32 R4, RZ, RZ, UR4 ;  /* 0x00000004ff047e24 */ /* 0x000fe4000f8e00ff */
[----:B------:R-:W-:Y:S02]  /*24f0*/  IMAD.U32 R3, RZ, RZ, UR4 ;  /* 0x00000004ff037e24 */ /* 0x000fe4000f8e00ff */
[----:B------:R-:W-:-:S05]  /*2500*/  @P0 IMAD.WIDE.U32 R4, R4, -0x33333333, RZ ;  /* 0xcccccccd04040825 */ /* 0x000fca00078e00ff */
[----:B------:R-:W-:-:S05]  /*2510*/  @P0 SHF.R.U32.HI R0, RZ, 0x2, R5 ;  /* 0x00000002ff000819 */ /* 0x000fca0000011605 */
[----:B------:R-:W-:-:S05]  /*2520*/  @P0 IMAD R0, R0, -0x5, R3 ;  /* 0xfffffffb00000824 */ /* 0x000fca00078e0203 */
[----:B------:R-:W-:-:S05]  /*2530*/  @P0 LEA R0, R0, UR41, 0x3 ;  /* 0x0000002900000c11 */ /* 0x000fca000f8e18ff */
[----:B------:R-:W-:-:S05]  /*2540*/  @P0 VIADD R3, R0, 0x28 ;  /* 0x0000002800030836 */ /* 0x000fca0000000000 */
[----:B------:R-:W-:-:S04]  /*2550*/  @P0 PRMT R3, R88, 0x654, R3 ;  /* 0x0000065458030816 */ /* 0x000fc80000000003 */
[----:B------:R0:W-:Y:S01]  /*2560*/  @P0 SYNCS.ARRIVE.TRANS64.RED.A1T0 RZ, [R3+URZ], RZ ;  /* 0x000000ff03ff09a7 */ /* 0x0001e2000810043f */
[----:B------:R-:W-:-:S13]  /*2570*/  ISETP.GT.U32.AND P0, PT, R23, 0x1, PT ;  /* 0x000000011700780c */ /* 0x000fda0003f04070 */
[----:B0-----:R-:W-:Y:S05]  /*2580*/  @P0 BRA `(.L_x_33) ;  /* 0x0000000000040947 */ /* 0x001fea0003800000 */
[----:B------:R-:W-:Y:S01]  /*2590*/  BPT.TRAP 0x1 ;  /* 0x000000040000795c */ /* 0x000fe20000300000 */
.L_x_33:
[----:B------:R-:W-:Y:S01]  /*25a0*/  SHF.L.U32 R0, R105, 0x1f, RZ ;  /* 0x0000001f69007819 */ /* 0x000fe200000006ff */
[----:B------:R-:W-:Y:S01]  /*25b0*/  UIADD3 UR38, UR38, UR45, URZ ;  /* 0x0000002d26267290 */ /* 0x000fe2000fffe03f */
[----:B------:R-:W-:Y:S01]  /*25c0*/  SHF.R.S32.HI R9, RZ, 0x1f, R19 ;  /* 0x0000001fff097819 */ /* 0x000fe20000011413 */
[----:B------:R-:W-:Y:S01]  /*25d0*/  UISETP.GE.U32.AND UP1, UPT, UR45, 0x5, UPT ;  /* 0x000000052d00788c */ /* 0x000fe2000bf26070 */
[----:B------:R-:W0:Y:S01]  /*25e0*/  SYNCS.PHASECHK.TRANS64.TRYWAIT P0, [UR43+0x8], R0 ;  /* 0x00000800ff0075a7 */ /* 0x000e22000800016b */
[----:B------:R-:W-:-:S04]  /*25f0*/  UISETP.GT.U32.AND UP0, UPT, UR38, 0x4, UPT ;  /* 0x000000042600788c */ /* 0x000fc8000bf04070 */
[----:B------:R-:W-:-:S04]  /*2600*/  UISETP.LT.U32.AND UP0, UPT, UR45, 0x5, UP0 ;  /* 0x000000052d00788c */ /* 0x000fc80008701070 */
[----:B------:R-:W-:Y:S02]  /*2610*/  USEL UR6, URZ, 0x1, !UP0 ;  /* 0x000000013f067887 */ /* 0x000fe4000c000000 */
[----:B------:R-:W-:Y:S02]  /*2620*/  @UP1 UIMAD.WIDE.U32 UR4, UR38, -0x33333333, URZ ;  /* 0xcccccccd260418a5 */ /* 0x000fe4000f8e003f */
[----:B------:R-:W-:Y:S02]  /*2630*/  ULOP3.LUT UR39, UR39, UR6, URZ, 0x3c, !UPT ;  /* 0x0000000627277292 */ /* 0x000fe4000f8e3c3f */
[----:B------:R-:W-:-:S04]  /*2640*/  @UP1 USHF.R.U32.HI UR4, URZ, 0x2, UR5 ;  /* 0x000000023f041899 */ /* 0x000fc80008011605 */
[----:B------:R-:W-:Y:S01]  /*2650*/  @UP1 ULOP3.LUT UR39, UR39, 0x1, UR4, 0x78, !UPT ;  /* 0x0000000127271892 */ /* 0x000fe2000f8e7804 */
[----:B0-----:R-:W-:Y:S11]  /*2660*/  @!P0 BRA `(.L_x_35) ;  /* 0x0000005800608947 */ /* 0x001ff60003800000 */
.L_x_190:
[----:B------:R-:W-:Y:S01]  /*2670*/  ULDC.64 UR4, c[0x0][0x5d0] ;  /* 0x0001740000047ab9 */ /* 0x000fe20000000a00 */
[----:B------:R-:W-:Y:S01]  /*2680*/  ULDC UR6, c[0x0][0x284] ;  /* 0x0000a10000067ab9 */ /* 0x000fe20000000800 */
[----:B0-----:R-:W-:Y:S02]  /*2690*/  IMAD R0, R9, UR4, RZ ;  /* 0x0000000409007c24 */ /* 0x001fe4000f8e02ff */
[----:B------:R-:W-:Y:S02]  /*26a0*/  IMAD.SHL.U32 R12, R18, 0x80, RZ ;  /* 0x00000080120c7824 */ /* 0x000fe400078e00ff */
[C---:B------:R-:W-:Y:S02]  /*26b0*/  IMAD R3, R19.reuse, UR5, R0 ;  /* 0x0000000513037c24 */ /* 0x040fe4000f8e0200 */
[----:B------:R-:W-:Y:S01]  /*26c0*/  IMAD.SHL.U32 R0, R22, 0x40, RZ ;  /* 0x0000004016007824 */ /* 0x000fe200078e00ff */
[----:B------:R-:W-:Y:S01]  /*26d0*/  SHF.R.S32.HI R13, RZ, 0x1f, R12 ;  /* 0x0000001fff0d7819 */ /* 0x000fe2000001140c */
[----:B------:R-:W-:Y:S01]  /*26e0*/  IMAD.WIDE.U32 R4, R19, UR4, R94 ;  /* 0x0000000413047c25 */ /* 0x000fe2000f8e005e */
[----:B------:R-:W-:-:S02]  /*26f0*/  ULDC.64 UR4, c[0x0][0x5c8] ;  /* 0x0001720000047ab9 */ /* 0x000fc40000000a00 */
[----:B------:R-:W-:Y:S01]  /*2700*/  ISETP.GE.AND P0, PT, R0, UR6, PT ;  /* 0x0000000600007c0c */ /* 0x000fe2000bf06270 */
[----:B------:R-:W-:Y:S01]  /*2710*/  ULDC UR6, c[0x0][0x288] ;  /* 0x0000a20000067ab9 */ /* 0x000fe20000000800 */
[----:B------:R-:W-:Y:S01]  /*2720*/  IADD3 R4, P1, R12, R4, RZ ;  /* 0x000000040c047210 */ /* 0x000fe20007f3e0ff */
[----:B------:R-:W-:Y:S01]  /*2730*/  IMAD.WIDE R20, R22, 0x40, R92 ;  /* 0x0000004016147825 */ /* 0x000fe200078e025c */
[----:B------:R-:W-:Y:S02]  /*2740*/  ISETP.GE.OR P0, PT, R12, UR6, P0 ;  /* 0x000000060c007c0c */ /* 0x000fe40008706670 */
[----:B------:R-:W-:Y:S01]  /*2750*/  IADD3.X R5, R13, R5, R3, P1, !PT ;  /* 0x000000050d057210 */ /* 0x000fe20000ffe403 */
[----:B------:R-:W-:-:S04]  /*2760*/  IMAD R7, R21, UR4, RZ ;  /* 0x0000000415077c24 */ /* 0x000fc8000f8e02ff */
[C---:B------:R-:W-:Y:S02]  /*2770*/  IMAD R7, R20.reuse, UR5, R7 ;  /* 0x0000000514077c24 */ /* 0x040fe4000f8e0207 */
[----:B------:R-:W-:-:S04]  /*2780*/  IMAD.WIDE.U32 R106, R20, UR4, R4 ;  /* 0x00000004146a7c25 */ /* 0x000fc8000f8e0004 */
[----:B------:R-:W-:Y:S05]  /*2790*/  @P0 BRA `(.L_x_36) ;  /* 0x0000003c00d80947 */ /* 0x000fea0003800000 */
[----:B-----5:R-:W-:Y:S01]  /*27a0*/  FSETP.NEU.AND P1, PT, R91, RZ, PT ;  /* 0x000000ff5b00720b */ /* 0x020fe20003f2d000 */
[----:B------:R-:W-:Y:S01]  /*27b0*/  IMAD.IADD R3, R99, 0x1, -R12 ;  /* 0x0000000163037824 */ /* 0x000fe200078e0a0c */
[----:B------:R-:W-:Y:S01]  /*27c0*/  BSSY B0, `(.L_x_36) ;  /* 0x00003f3000007945 */ /* 0x000fe20003800000 */
[----:B------:R-:W-:Y:S02]  /*27d0*/  IMAD.IADD R0, R103, 0x1, -R0 ;  /* 0x0000000167007824 */ /* 0x000fe400078e0a00 */
[----:B------:R-:W-:Y:S01]  /*27e0*/  IMAD.IADD R115, R107, 0x1, R7 ;  /* 0x000000016b737824 */ /* 0x000fe200078e0207 */
[----:B------:R-:W-:-:S04]  /*27f0*/  ISETP.GT.AND P0, PT, R3, RZ, PT ;  /* 0x000000ff0300720c */ /* 0x000fc80003f04270 */
[----:B------:R-:W-:-:S03]  /*2800*/  ISETP.GT.AND P2, PT, R0, RZ, P0 ;  /* 0x000000ff0000720c */ /* 0x000fc60000744270 */
[----:B------:R-:W-:Y:S10]  /*2810*/  @!P1 BRA `(.L_x_37) ;  /* 0x0000002c001c9947 */ /* 0x000ff40003800000 */
[----:B------:R-:W0:Y:S01]  /*2820*/  LDC.64 R108, c[0x0][0x5b8] ;  /* 0x00016e00ff6c7b82 */ /* 0x000e220000000a00 */
[----:B------:R-:W-:-:S07]  /*2830*/  ULDC.64 UR4, c[0x0][0x5c0] ;  /* 0x0001700000047ab9 */ /* 0x000fce0000000a00 */
[----:B------:R-:W1:Y:S08]  /*2840*/  LDC.64 R110, c[0x0][0x5b0] ;  /* 0x00016c00ff6e7b82 */ /* 0x000e700000000a00 */
[----:B------:R-:W2:Y:S01]  /*2850*/  LDC.64 R112, c[0x0][0x5a8] ;  /* 0x00016a00ff707b82 */ /* 0x000ea20000000a00 */
[-C--:B0-----:R-:W-:Y:S02]  /*2860*/  IMAD R6, R9, R108.reuse, RZ ;  /* 0x0000006c09067224 */ /* 0x081fe400078e02ff */
[----:B------:R-:W-:-:S04]  /*2870*/  IMAD.WIDE.U32 R4, R19, R108, R94 ;  /* 0x0000006c13047225 */ /* 0x000fc800078e005e */
[----:B------:R-:W-:Y:S01]  /*2880*/  IMAD R107, R19, R109, R6 ;  /* 0x0000006d136b7224 */ /* 0x000fe200078e0206 */
[----:B------:R-:W-:Y:S01]  /*2890*/  IADD3 R6, P1, R12, R4, RZ ;  /* 0x000000040c067210 */ /* 0x000fe20007f3e0ff */
[----:B-1----:R-:W-:-:S03]  /*28a0*/  IMAD R4, R21, R110, RZ ;  /* 0x0000006e15047224 */ /* 0x002fc600078e02ff */
[----:B------:R-:W-:Y:S01]  /*28b0*/  IADD3.X R7, R13, R5, R107, P1, !PT ;  /* 0x000000050d077210 */ /* 0x000fe20000ffe46b */
[C---:B------:R-:W-:Y:S02]  /*28c0*/  IMAD R21, R20.reuse, R111, R4 ;  /* 0x0000006f14157224 */ /* 0x040fe400078e0204 */
[----:B------:R-:W-:-:S04]  /*28d0*/  IMAD.WIDE.U32 R4, R20, R110, R6 ;  /* 0x0000006e14047225 */ /* 0x000fc800078e0006 */
[----:B------:R-:W-:Y:S01]  /*28e0*/  IMAD.IADD R5, R5, 0x1, R21 ;  /* 0x0000000105057824 */ /* 0x000fe200078e0215 */
[----:B--2---:R-:W-:-:S04]  /*28f0*/  LEA R10, P1, R4, R112, 0x2 ;  /* 0x00000070040a7211 */ /* 0x004fc800078210ff */
[----:B------:R-:W-:-:S05]  /*2900*/  LEA.HI.X R11, R4, R113, R5, 0x2, P1 ;  /* 0x00000071040b7211 */ /* 0x000fca00008f1405 */
[----:B------:R0:W2:Y:S01]  /*2910*/  @P2 LDG.E.LTC128B R18, desc[UR36][R10.64] ;  /* 0x000000240a122981 */ /* 0x0000a2000c1e1920 */
[----:B------:R-:W-:Y:S01]  /*2920*/  IMAD.WIDE.U32 R4, R20, R110, R12 ;  /* 0x0000006e14047225 */ /* 0x000fe200078e000c */
[----:B------:R-:W-:Y:S01]  /*2930*/  LEA R8, P3, R106, UR4, 0x2 ;  /* 0x000000046a087c11 */ /* 0x000fe2000f8610ff */
[----:B------:R-:W-:Y:S01]  /*2940*/  BSSY B1, `(.L_x_38) ;  /* 0x0000014000017945 */ /* 0x000fe20003800000 */
[----:B------:R-:W-:Y:S02]  /*2950*/  IADD3 R14, P1, R94, R4, RZ ;  /* 0x000000045e0e7210 */ /* 0x000fe40007f3e0ff */
[----:B------:R-:W-:Y:S02]  /*2960*/  LEA.HI.X R9, R106, UR5, R115, 0x2, P3 ;  /* 0x000000056a097c11 */ /* 0x000fe400098f1473 */
[----:B------:R-:W-:Y:S01]  /*2970*/  IADD3.X R15, R95, R21, R5, P1, !PT ;  /* 0x000000155f0f7210 */ /* 0x000fe20000ffe405 */
[----:B0-----:R-:W-:Y:S01]  /*2980*/  IMAD.SHL.U32 R10, R110, 0x8, RZ ;  /* 0x000000086e0a7824 */ /* 0x001fe200078e00ff */
[----:B------:R-:W-:-:S02]  /*2990*/  ISETP.GT.AND P1, PT, R3, 0x1, PT ;  /* 0x000000010300780c */ /* 0x000fc40003f24270 */
[----:B------:R-:W-:Y:S01]  /*29a0*/  SHF.L.U64.HI R11, R110, 0x3, R111 ;  /* 0x000000036e0b7819 */ /* 0x000fe2000001026f */
[----:B------:R-:W-:Y:S01]  /*29b0*/  IMAD.WIDE.U32 R14, R19, R108, R14 ;  /* 0x0000006c130e7225 */ /* 0x000fe200078e000e */
[----:B------:R-:W-:-:S03]  /*29c0*/  ISETP.GT.AND P3, PT, R0, RZ, P1 ;  /* 0x000000ff0000720c */ /* 0x000fc60000f64270 */
[----:B------:R-:W-:Y:S01]  /*29d0*/  IMAD.WIDE.U32 R10, R20, R110, R10 ;  /* 0x0000006e140a7225 */ /* 0x000fe200078e000a */
[----:B--2---:R-:W-:-:S05]  /*29e0*/  LOP3.LUT R4, R18, 0xffffe000, RZ, 0xc0, !PT ;  /* 0xffffe00012047812 */ /* 0x004fca00078ec0ff */
[----:B------:R-:W-:Y:S01]  /*29f0*/  FMUL R5, R4, R91 ;  /* 0x0000005b04057220 */ /* 0x000fe20000400000 */
[----:B------:R-:W-:-:S03]  /*2a00*/  LEA R4, P4, R14, R112, 0x2 ;  /* 0x000000700e047211 */ /* 0x000fc600078810ff */
[----:B------:R-:W-:Y:S01]  /*2a10*/  FFMA R109, R24, R90, R5 ;  /* 0x0000005a186d7223 */ /* 0x000fe20000000005 */
[----:B------:R-:W-:-:S04]  /*2a20*/  IMAD.IADD R5, R107, 0x1, R15 ;  /* 0x000000016b057824 */ /* 0x000fc800078e020f */
[----:B------:R-:W-:Y:S02]  /*2a30*/  F2FP.TF32.F32.PACK_B R109, R109 ;  /* 0x0000006dff6d723e */ /* 0x000fe400024050ff */
[----:B------:R-:W-:-:S03]  /*2a40*/  LEA.HI.X R5, R14, R113, R5, 0x2, P4 ;  /* 0x000000710e057211 */ /* 0x000fc600020f1405 */
[----:B------:R0:W-:Y:S01]  /*2a50*/  @P2 STG.E desc[UR36][R8.64], R109 ;  /* 0x0000006d08002986 */ /* 0x0001e2000c101924 */
[----:B------:R-:W-:Y:S05]  /*2a60*/  @!P3 BRA `(.L_x_39) ;  /* 0x000000000004b947 */ /* 0x000fea0003800000 */
[----:B------:R1:W5:Y:S02]  /*2a70*/  LDG.E.LTC128B R18, desc[UR36][R4.64+0x4] ;  /* 0x0000042404127981 */ /* 0x000364000c1e1920 */
.L_x_39:
[----:B------:R-:W-:Y:S05]  /*2a80*/  BSYNC B1 ;  /* 0x0000000000017941 */ /* 0x000fea0003800000 */
.L_x_38:
[----:B-----5:R-:W-:Y:S01]  /*2a90*/  LOP3.LUT R14, R18, 0xffffe000, RZ, 0xc0, !PT ;  /* 0xffffe000120e7812 */ /* 0x020fe200078ec0ff */
[----:B------:R-:W-:Y:S01]  /*2aa0*/  IMAD.IADD R21, R21, 0x1, R11 ;  /* 0x0000000115157824 */ /* 0x000fe200078e020b */
[----:B------:R-:W-:Y:S02]  /*2ab0*/  IADD3 R6, P2, R6, R10, RZ ;  /* 0x0000000a06067210 */ /* 0x000fe40007f5e0ff */
[----:B------:R-:W-:Y:S01]  /*2ac0*/  ISETP.GT.AND P0, PT, R0, 0x8, P0 ;  /* 0x000000080000780c */ /* 0x000fe20000704270 */
[----:B------:R-:W-:Y:S02]  /*2ad0*/  FMUL R14, R14, R91 ;  /* 0x0000005b0e0e7220 */ /* 0x000fe40000400000 */
[----:B------:R-:W-:Y:S02]  /*2ae0*/  IMAD.X R7, R21, 0x1, R7, P2 ;  /* 0x0000000115077824 */ /* 0x000fe400010e0607 */
[----:B------:R-:W-:Y:S01]  /*2af0*/  FFMA R25, R25, R90, R14 ;  /* 0x0000005a19197223 */ /* 0x000fe2000000000e */
[----:B------:R-:W-:-:S04]  /*2b00*/  LEA R14, P2, R6, R112, 0x2 ;  /* 0x00000070060e7211 */ /* 0x000fc800078410ff */
[----:B------:R-:W-:Y:S01]  /*2b10*/  LEA.HI.X R15, R6, R113, R7, 0x2, P2 ;  /* 0x00000071060f7211 */ /* 0x000fe200010f1407 */
[----:B------:R-:W-:Y:S01]  /*2b20*/  @P3 IMAD.MOV.U32 R6, RZ, RZ, R8 ;  /* 0x000000ffff063224 */ /* 0x000fe200078e0008 */
[----:B------:R-:W-:Y:S01]  /*2b30*/  F2FP.TF32.F32.PACK_B R25, R25 ;  /* 0x00000019ff19723e */ /* 0x000fe200024050ff */
[----:B------:R-:W-:-:S05]  /*2b40*/  @P3 IMAD.MOV.U32 R7, RZ, RZ, R9 ;  /* 0x000000ffff073224 */ /* 0x000fca00078e0009 */
[----:B------:R2:W-:Y:S04]  /*2b50*/  @P3 STG.E desc[UR36][R6.64+0x4], R25 ;  /* 0x0000041906003986 */ /* 0x0005e8000c101924 */
[----:B------:R-:W3:Y:S01]  /*2b60*/  @P0 LDG.E.LTC128B R18, desc[UR36][R14.64] ;  /* 0x000000240e120981 */ /* 0x000ee2000c1e1920 */
[----:B------:R-:W-:Y:S01]  /*2b70*/  IADD3 R12, P2, P3, R94, R10, R12 ;  /* 0x0000000a5e0c7210 */ /* 0x000fe20007b5e00c */
[----:B------:R-:W-:Y:S01]  /*2b80*/  BSSY B1, `(.L_x_40) ;  /* 0x0000011000017945 */ /* 0x000fe20003800000 */
[----:B------:R-:W-:Y:S02]  /*2b90*/  ISETP.GT.AND P1, PT, R0, 0x8, P1 ;  /* 0x000000080000780c */ /* 0x000fe40000f24270 */
[----:B------:R-:W-:-:S03]  /*2ba0*/  IADD3.X R13, R95, R21, R13, P2, P3 ;  /* 0x000000155f0d7210 */ /* 0x000fc600017e640d */
[----:B------:R-:W-:Y:S01]  /*2bb0*/  IMAD.WIDE.U32 R12, R19, R108, R12 ;  /* 0x0000006c130c7225 */ /* 0x000fe200078e000c */
[----:B------:R-:W-:-:S03]  /*2bc0*/  SHF.L.U64.HI R19, R96, 0x2, R97 ;  /* 0x0000000260137819 */ /* 0x000fc60000010261 */
[----:B------:R-:W-:Y:S01]  /*2bd0*/  IMAD.IADD R13, R107, 0x1, R13 ;  /* 0x000000016b0d7824 */ /* 0x000fe200078e020d */
[----:B--2---:R-:W-:-:S04]  /*2be0*/  LEA R6, P3, R12, R112, 0x2 ;  /* 0x000000700c067211 */ /* 0x004fc800078610ff */
[----:B------:R-:W-:Y:S02]  /*2bf0*/  LEA.HI.X R7, R12, R113, R13, 0x2, P3 ;  /* 0x000000710c077211 */ /* 0x000fe400018f140d */
[----:B---3--:R-:W-:-:S05]  /*2c00*/  LOP3.LUT R10, R18, 0xffffe000, RZ, 0xc0, !PT ;  /* 0xffffe000120a7812 */ /* 0x008fca00078ec0ff */
[----:B------:R-:W-:Y:S01]  /*2c10*/  FMUL R11, R10, R91 ;  /* 0x0000005b0a0b7220 */ /* 0x000fe20000400000 */
[----:B------:R-:W-:-:S03]  /*2c20*/  LEA R10, P2, R96, R8, 0x2 ;  /* 0x00000008600a7211 */ /* 0x000fc600078410ff */
[----:B------:R-:W-:Y:S02]  /*2c30*/  FFMA R21, R26, R90, R11 ;  /* 0x0000005a1a157223 */ /* 0x000fe4000000000b */
[----:B------:R-:W-:-:S03]  /*2c40*/  IMAD.X R11, R19, 0x1, R9, P2 ;  /* 0x00000001130b7824 */ /* 0x000fc600010e0609 */
[----:B------:R-:W-:-:S05]  /*2c50*/  F2FP.TF32.F32.PACK_B R21, R21 ;  /* 0x00000015ff15723e */ /* 0x000fca00024050ff */
[----:B------:R2:W-:Y:S01]  /*2c60*/  @P0 STG.E desc[UR36][R10.64], R21 ;  /* 0x000000150a000986 */ /* 0x0005e2000c101924 */
[----:B------:R-:W-:Y:S05]  /*2c70*/  @!P1 BRA `(.L_x_41) ;  /* 0x0000000000049947 */ /* 0x000fea0003800000 */
[----:B------:R3:W5:Y:S02]  /*2c80*/  LDG.E.LTC128B R18, desc[UR36][R6.64+0x4] ;  /* 0x0000042406127981 */ /* 0x000764000c1e1920 */
.L_x_41:
[----:B------:R-:W-:Y:S05]  /*2c90*/  BSYNC B1 ;  /* 0x0000000000017941 */ /* 0x000fea0003800000 */
.L_x_40:
[----:B-----5:R-:W-:Y:S01]  /*2ca0*/  LOP3.LUT R12, R18, 0xffffe000, RZ, 0xc0, !PT ;  /* 0xffffe000120c7812 */ /* 0x020fe200078ec0ff */
[----:B------:R-:W-:Y:S01]  /*2cb0*/  BSSY B1, `(.L_x_42) ;  /* 0x0000009000017945 */ /* 0x000fe20003800000 */
[----:B------:R-:W-:-:S03]  /*2cc0*/  ISETP.GT.AND P0, PT, R3, 0x8, PT ;  /* 0x000000080300780c */ /* 0x000fc60003f04270 */
[----:B------:R-:W-:Y:S01]  /*2cd0*/  FMUL R12, R12, R91 ;  /* 0x0000005b0c0c7220 */ /* 0x000fe20000400000 */
[----:B------:R-:W-:-:S03]  /*2ce0*/  ISETP.GT.AND P2, PT, R0, RZ, P0 ;  /* 0x000000ff0000720c */ /* 0x000fc60000744270 */
[----:B------:R-:W-:-:S05]  /*2cf0*/  FFMA R27, R27, R90, R12 ;  /* 0x0000005a1b1b7223 */ /* 0x000fca000000000c */
[----:B------:R-:W-:-:S05]  /*2d00*/  F2FP.TF32.F32.PACK_B R27, R27 ;  /* 0x0000001bff1b723e */ /* 0x000fca00024050ff */
[----:B------:R4:W-:Y:S01]  /*2d10*/  @P1 STG.E desc[UR36][R10.64+0x4], R27 ;  /* 0x0000041b0a001986 */ /* 0x0009e2000c101924 */
[----:B------:R-:W-:Y:S05]  /*2d20*/  @!P2 BRA `(.L_x_43) ;  /* 0x000000000004a947 */ /* 0x000fea0003800000 */
[----:B------:R0:W5:Y:S02]  /*2d30*/  LDG.E.LTC128B R18, desc[UR36][R4.64+0x20] ;  /* 0x0000202404127981 */ /* 0x000164000c1e1920 */
.L_x_43:
[----:B------:R-:W-:Y:S05]  /*2d40*/  BSYNC B1 ;  /* 0x0000000000017941 */ /* 0x000fea0003800000 */
.L_x_42:
        /* <DEDUP_REMOVED lines=10> */
.L_x_45:
[----:B------:R-:W-:Y:S05]  /*2df0*/  BSYNC B1 ;  /* 0x0000000000017941 */ /* 0x000fea0003800000 */
.L_x_44:
[----:B-----5:R-:W-:Y:S01]  /*2e00*/  LOP3.LUT R12, R18, 0xffffe000, RZ, 0xc0, !PT ;  /* 0xffffe000120c7812 */ /* 0x020fe200078ec0ff */
[----:B------:R-:W-:Y:S01]  /*2e10*/  BSSY B1, `(.L_x_46) ;  /* 0x0000008000017945 */ /* 0x000fe20003800000 */
[----:B------:R-:W-:-:S03]  /*2e20*/  ISETP.GT.AND P0, PT, R0, 0x8, P0 ;  /* 0x000000080000780c */ /* 0x000fc60000704270 */
[----:B------:R-:W-:-:S04]  /*2e30*/  FMUL R12, R12, R91 ;  /* 0x0000005b0c0c7220 */ /* 0x000fc80000400000 */
[----:B------:R-:W-:-:S05]  /*2e40*/  FFMA R29, R29, R90, R12 ;  /* 0x0000005a1d1d7223 */ /* 0x000fca000000000c */
[----:B------:R-:W-:-:S05]  /*2e50*/  F2FP.TF32.F32.PACK_B R29, R29 ;  /* 0x0000001dff1d723e */ /* 0x000fca00024050ff */
[----:B------:R0:W-:Y:S01]  /*2e60*/  @P3 STG.E desc[UR36][R8.64+0x24], R29 ;  /* 0x0000241d08003986 */ /* 0x0001e2000c101924 */
[----:B------:R-:W-:Y:S05]  /*2e70*/  @!P0 BRA `(.L_x_47) ;  /* 0x0000000000048947 */ /* 0x000fea0003800000 */
[----:B------:R0:W5:Y:S02]  /*2e80*/  LDG.E.LTC128B R18, desc[UR36][R6.64+0x20] ;  /* 0x0000202406127981 */ /* 0x000164000c1e1920 */
.L_x_47:
[----:B------:R-:W-:Y:S05]  /*2e90*/  BSYNC B1 ;  /* 0x0000000000017941 */ /* 0x000fea0003800000 */
.L_x_46:
[----:B-----5:R-:W-:Y:S01]  /*2ea0*/  LOP3.LUT R12, R18, 0xffffe000, RZ, 0xc0, !PT ;  /* 0xffffe000120c7812 */ /* 0x020fe200078ec0ff */
[----:B------:R-:W-:Y:S01]  /*2eb0*/  BSSY B1, `(.L_x_48) ;  /* 0x0000008000017945 */ /* 0x000fe20003800000 */
[----:B------:R-:W-:-:S03]  /*2ec0*/  ISETP.GT.AND P1, PT, R0, 0x8, P1 ;  /* 0x000000080000780c */ /* 0x000fc60000f24270 */
[----:B0-----:R-:W-:-:S04]  /*2ed0*/  FMUL R13, R12, R91 ;  /* 0x0000005b0c0d7220 */ /* 0x001fc80000400000 */
[----:B------:R-:W-:-:S05]  /*2ee0*/  FFMA R13, R30, R90, R13 ;  /* 0x0000005a1e0d7223 */ /* 0x000fca000000000d */
[----:B------:R-:W-:-:S05]  /*2ef0*/  F2FP.TF32.F32.PACK_B R13, R13 ;  /* 0x0000000dff0d723e */ /* 0x000fca00024050ff */
[----:B------:R0:W-:Y:S01]  /*2f00*/  @P0 STG.E desc[UR36][R10.64+0x20], R13 ;  /* 0x0000200d0a000986 */ /* 0x0001e2000c101924 */
[----:B------:R-:W-:Y:S05]  /*2f10*/  @!P1 BRA `(.L_x_49) ;  /* 0x0000000000049947 */ /* 0x000fea0003800000 */
[----:B------:R0:W5:Y:S02]  /*2f20*/  LDG.E.LTC128B R18, desc[UR36][R6.64+0x24] ;  /* 0x0000242406127981 */ /* 0x000164000c1e1920 */
.L_x_49:
[----:B------:R-:W-:Y:S05]  /*2f30*/  BSYNC B1 ;  /* 0x0000000000017941 */ /* 0x000fea0003800000 */
.L_x_48:
        /* <DEDUP_REMOVED lines=10> */
.L_x_51:
[----:B------:R-:W-:Y:S05]  /*2fe0*/  BSYNC B1 ;  /* 0x0000000000017941 */ /* 0x000fea0003800000 */
.L_x_50:
[----:B-----5:R-:W-:Y:S01]  /*2ff0*/  LOP3.LUT R12, R18, 0xffffe000, RZ, 0xc0, !PT ;  /* 0xffffe000120c7812 */ /* 0x020fe200078ec0ff */
[----:B------:R-:W-:Y:S01]  /*3000*/  BSSY B1, `(.L_x_52) ;  /* 0x0000009000017945 */ /* 0x000fe20003800000 */
[----:B------:R-:W-:-:S03]  /*3010*/  ISETP.GT.AND P1, PT, R3, 0x11, PT ;  /* 0x000000110300780c */ /* 0x000fc60003f24270 */
[----:B0-----:R-:W-:Y:S01]  /*3020*/  FMUL R13, R12, R91 ;  /* 0x0000005b0c0d7220 */ /* 0x001fe20000400000 */
[----:B------:R-:W-:-:S03]  /*3030*/  ISETP.GT.AND P3, PT, R0, RZ, P1 ;  /* 0x000000ff0000720c */ /* 0x000fc60000f64270 */
[----:B------:R-:W-:-:S05]  /*3040*/  FFMA R13, R32, R90, R13 ;  /* 0x0000005a200d7223 */ /* 0x000fca000000000d */
[----:B------:R-:W-:-:S05]  /*3050*/  F2FP.TF32.F32.PACK_B R13, R13 ;  /* 0x0000000dff0d723e */ /* 0x000fca00024050ff */
[----:B------:R0:W-:Y:S01]  /*3060*/  @P2 STG.E desc[UR36][R8.64+0x40], R13 ;  /* 0x0000400d08002986 */ /* 0x0001e2000c101924 */
[----:B------:R-:W-:Y:S05]  /*3070*/  @!P3 BRA `(.L_x_53) ;  /* 0x000000000004b947 */ /* 0x000fea0003800000 */
[----:B------:R0:W5:Y:S02]  /*3080*/  LDG.E.LTC128B R18, desc[UR36][R4.64+0x44] ;  /* 0x0000442404127981 */ /* 0x000164000c1e1920 */
.L_x_53:
[----:B------:R-:W-:Y:S05]  /*3090*/  BSYNC B1 ;  /* 0x0000000000017941 */ /* 0x000fea0003800000 */
.L_x_52:
        /* <DEDUP_REMOVED lines=9> */
.L_x_55:
[----:B------:R-:W-:Y:S05]  /*3130*/  BSYNC B1 ;  /* 0x0000000000017941 */ /* 0x000fea0003800000 */
.L_x_54:
        /* <DEDUP_REMOVED lines=9> */
.L_x_57:
[----:B------:R-:W-:Y:S05]  /*31d0*/  BSYNC B1 ;  /* 0x0000000000017941 */ /* 0x000fea0003800000 */
.L_x_56:
        /* <DEDUP_REMOVED lines=10> */
.L_x_59:
[----:B------:R-:W-:Y:S05]  /*3280*/  BSYNC B1 ;  /* 0x0000000000017941 */ /* 0x000fea0003800000 */
.L_x_58:
        /* <DEDUP_REMOVED lines=10> */
.L_x_61:
[----:B------:R-:W-:Y:S05]  /*3330*/  BSYNC B1 ;  /* 0x0000000000017941 */ /* 0x000fea0003800000 */
.L_x_60:
        /* <DEDUP_REMOVED lines=9> */
.L_x_63:
[----:B------:R-:W-:Y:S05]  /*33d0*/  BSYNC B1 ;  /* 0x0000000000017941 */ /* 0x000fea0003800000 */
.L_x_62:
        /* <DEDUP_REMOVED lines=9> */
.L_x_65:
[----:B------:R-:W-:Y:S05]  /*3470*/  BSYNC B1 ;  /* 0x0000000000017941 */ /* 0x000fea0003800000 */
.L_x_64:
        /* <DEDUP_REMOVED lines=10> */
.L_x_67:
[----:B------:R-:W-:Y:S05]  /*3520*/  BSYNC B1 ;  /* 0x0000000000017941 */ /* 0x000fea0003800000 */
.L_x_66:
        /* <DEDUP_REMOVED lines=10> */
.L_x_69:
[----:B------:R-:W-:Y:S05]  /*35d0*/  BSYNC B1 ;  /* 0x0000000000017941 */ /* 0x000fea0003800000 */
.L_x_68:
        /* <DEDUP_REMOVED lines=9> */
.L_x_71:
[----:B------:R-:W-:Y:S05]  /*3670*/  BSYNC B1 ;  /* 0x0000000000017941 */ /* 0x000fea0003800000 */
.L_x_70:
        /* <DEDUP_REMOVED lines=9> */
.L_x_73:
[----:B------:R-:W-:Y:S05]  /*3710*/  BSYNC B1 ;  /* 0x0000000000017941 */ /* 0x000fea0003800000 */
.L_x_72:
        /* <DEDUP_REMOVED lines=10> */
.L_x_75:
[----:B------:R-:W-:Y:S05]  /*37c0*/  BSYNC B1 ;  /* 0x0000000000017941 */ /* 0x000fea0003800000 */
.L_x_74:
        /* <DEDUP_REMOVED lines=10> */
.L_x_77:
[----:B------:R-:W-:Y:S05]  /*3870*/  BSYNC B1 ;  /* 0x0000000000017941 */ /* 0x000fea0003800000 */
.L_x_76:
        /* <DEDUP_REMOVED lines=9> */
.L_x_79:
[----:B------:R-:W-:Y:S05]  /*3910*/  BSYNC B1 ;  /* 0x0000000000017941 */ /* 0x000fea0003800000 */
.L_x_78:
        /* <DEDUP_REMOVED lines=9> */
.L_x_81:
[----:B------:R-:W-:Y:S05]  /*39b0*/  BSYNC B1 ;  /* 0x0000000000017941 */ /* 0x000fea0003800000 */
.L_x_80:
        /* <DEDUP_REMOVED lines=10> */
.L_x_83:
[----:B------:R-:W-:Y:S05]  /*3a60*/  BSYNC B1 ;  /* 0x0000000000017941 */ /* 0x000fea0003800000 */
.L_x_82:
        /* <DEDUP_REMOVED lines=10> */
.L_x_85:
[----:B------:R-:W-:Y:S05]  /*3b10*/  BSYNC B1 ;  /* 0x0000000000017941 */ /* 0x000fea0003800000 */
.L_x_84:
        /* <DEDUP_REMOVED lines=9> */
.L_x_87:
[----:B------:R-:W-:Y:S05]  /*3bb0*/  BSYNC B1 ;  /* 0x0000000000017941 */ /* 0x000fea0003800000 */
.L_x_86:
        /* <DEDUP_REMOVED lines=9> */
.L_x_89:
[----:B------:R-:W-:Y:S05]  /*3c50*/  BSYNC B1 ;  /* 0x0000000000017941 */ /* 0x000fea0003800000 */
.L_x_88:
        /* <DEDUP_REMOVED lines=10> */
.L_x_91:
[----:B------:R-:W-:Y:S05]  /*3d00*/  BSYNC B1 ;  /* 0x0000000000017941 */ /* 0x000fea0003800000 */
.L_x_90:
        /* <DEDUP_REMOVED lines=10> */
.L_x_93:
[----:B------:R-:W-:Y:S05]  /*3db0*/  BSYNC B1 ;  /* 0x0000000000017941 */ /* 0x000fea0003800000 */
.L_x_92:
        /* <DEDUP_REMOVED lines=9> */
.L_x_95:
[----:B------:R-:W-:Y:S05]  /*3e50*/  BSYNC B1 ;  /* 0x0000000000017941 */ /* 0x000fea0003800000 */
.L_x_94:
        /* <DEDUP_REMOVED lines=9> */
.L_x_97:
[----:B------:R-:W-:Y:S05]  /*3ef0*/  BSYNC B1 ;  /* 0x0000000000017941 */ /* 0x000fea0003800000 */
.L_x_96:
        /* <DEDUP_REMOVED lines=10> */
.L_x_99:
[----:B------:R-:W-:Y:S05]  /*3fa0*/  BSYNC B1 ;  /* 0x0000000000017941 */ /* 0x000fea0003800000 */
.L_x_98:
        /* <DEDUP_REMOVED lines=10> */
.L_x_101:
[----:B------:R-:W-:Y:S05]  /*4050*/  BSYNC B1 ;  /* 0x0000000000017941 */ /* 0x000fea0003800000 */
.L_x_100:
        /* <DEDUP_REMOVED lines=9> */
.L_x_103:
[----:B------:R-:W-:Y:S05]  /*40f0*/  BSYNC B1 ;  /* 0x0000000000017941 */ /* 0x000fea0003800000 */
.L_x_102:
        /* <DEDUP_REMOVED lines=9> */
.L_x_105:
[----:B------:R-:W-:Y:S05]  /*4190*/  BSYNC B1 ;  /* 0x0000000000017941 */ /* 0x000fea0003800000 */
.L_x_104:
        /* <DEDUP_REMOVED lines=10> */
.L_x_107:
[----:B------:R-:W-:Y:S05]  /*4240*/  BSYNC B1 ;  /* 0x0000000000017941 */ /* 0x000fea0003800000 */
.L_x_106:
        /* <DEDUP_REMOVED lines=10> */
.L_x_109:
[----:B------:R-:W-:Y:S05]  /*42f0*/  BSYNC B1 ;  /* 0x0000000000017941 */ /* 0x000fea0003800000 */
.L_x_108:
        /* <DEDUP_REMOVED lines=9> */
.L_x_111:
[----:B------:R-:W-:Y:S05]  /*4390*/  BSYNC B1 ;  /* 0x0000000000017941 */ /* 0x000fea0003800000 */
.L_x_110:
        /* <DEDUP_REMOVED lines=9> */
.L_x_113:
[----:B------:R-:W-:Y:S05]  /*4430*/  BSYNC B1 ;  /* 0x0000000000017941 */ /* 0x000fea0003800000 */
.L_x_112:
        /* <DEDUP_REMOVED lines=10> */
.L_x_115:
[----:B------:R-:W-:Y:S05]  /*44e0*/  BSYNC B1 ;  /* 0x0000000000017941 */ /* 0x000fea0003800000 */
.L_x_114:
        /* <DEDUP_REMOVED lines=10> */
.L_x_117:
[----:B------:R-:W-:Y:S05]  /*4590*/  BSYNC B1 ;  /* 0x0000000000017941 */ /* 0x000fea0003800000 */
.L_x_116:
        /* <DEDUP_REMOVED lines=9> */
.L_x_119:
[----:B------:R-:W-:Y:S05]  /*4630*/  BSYNC B1 ;  /* 0x0000000000017941 */ /* 0x000fea0003800000 */
.L_x_118:
        /* <DEDUP_REMOVED lines=9> */
.L_x_121:
[----:B------:R-:W-:Y:S05]  /*46d0*/  BSYNC B1 ;  /* 0x0000000000017941 */ /* 0x000fea0003800000 */
.L_x_120:
        /* <DEDUP_REMOVED lines=10> */
.L_x_123:
[----:B------:R-:W-:Y:S05]  /*4780*/  BSYNC B1 ;  /* 0x0000000000017941 */ /* 0x000fea0003800000 */
.L_x_122:
        /* <DEDUP_REMOVED lines=10> */
.L_x_125:
[----:B------:R-:W-:Y:S05]  /*4830*/  BSYNC B1 ;  /* 0x0000000000017941 */ /* 0x000fea0003800000 */
.L_x_124:
        /* <DEDUP_REMOVED lines=9> */
.L_x_127:
[----:B------:R-:W-:Y:S05]  /*48d0*/  BSYNC B1 ;  /* 0x0000000000017941 */ /* 0x000fea0003800000 */
.L_x_126:
        /* <DEDUP_REMOVED lines=9> */
.L_x_129:
[----:B------:R-:W-:Y:S05]  /*4970*/  BSYNC B1 ;  /* 0x0000000000017941 */ /* 0x000fea0003800000 */
.L_x_128:
        /* <DEDUP_REMOVED lines=10> */
.L_x_131:
[----:B------:R-:W-:Y:S05]  /*4a20*/  BSYNC B1 ;  /* 0x0000000000017941 */ /* 0x000fea0003800000 */
.L_x_130:
        /* <DEDUP_REMOVED lines=10> */
.L_x_133:
[----:B------:R-:W-:Y:S05]  /*4ad0*/  BSYNC B1 ;  /* 0x0000000000017941 */ /* 0x000fea0003800000 */
.L_x_132:
        /* <DEDUP_REMOVED lines=9> */
.L_x_135:
[----:B------:R-:W-:Y:S05]  /*4b70*/  BSYNC B1 ;  /* 0x0000000000017941 */ /* 0x000fea0003800000 */
.L_x_134:
        /* <DEDUP_REMOVED lines=9> */
.L_x_137:
[----:B------:R-:W-:Y:S05]  /*4c10*/  BSYNC B1 ;  /* 0x0000000000017941 */ /* 0x000fea0003800000 */
.L_x_136:
        /* <DEDUP_REMOVED lines=10> */
.L_x_139:
[----:B------:R-:W-:Y:S05]  /*4cc0*/  BSYNC B1 ;  /* 0x0000000000017941 */ /* 0x000fea0003800000 */
.L_x_138:
        /* <DEDUP_REMOVED lines=10> */
.L_x_141:
[----:B------:R-:W-:Y:S05]  /*4d70*/  BSYNC B1 ;  /* 0x0000000000017941 */ /* 0x000fea0003800000 */
.L_x_140:
        /* <DEDUP_REMOVED lines=9> */
.L_x_143:
[----:B------:R-:W-:Y:S05]  /*4e10*/  BSYNC B1 ;  /* 0x0000000000017941 */ /* 0x000fea0003800000 */
.L_x_142:
        /* <DEDUP_REMOVED lines=9> */
.L_x_145:
[----:B------:R-:W-:Y:S05]  /*4eb0*/  BSYNC B1 ;  /* 0x0000000000017941 */ /* 0x000fea0003800000 */
.L_x_144:
        /* <DEDUP_REMOVED lines=10> */
.L_x_147:
[----:B------:R-:W-:Y:S05]  /*4f60*/  BSYNC B1 ;  /* 0x0000000000017941 */ /* 0x000fea0003800000 */
.L_x_146:
        /* <DEDUP_REMOVED lines=10> */
.L_x_149:
[----:B------:R-:W-:Y:S05]  /*5010*/  BSYNC B1 ;  /* 0x0000000000017941 */ /* 0x000fea0003800000 */
.L_x_148:
        /* <DEDUP_REMOVED lines=9> */
.L_x_151:
[----:B------:R-:W-:Y:S05]  /*50b0*/  BSYNC B1 ;  /* 0x0000000000017941 */ /* 0x000fea0003800000 */
.L_x_150:
        /* <DEDUP_REMOVED lines=9> */
.L_x_153:
[----:B------:R-:W-:Y:S05]  /*5150*/  BSYNC B1 ;  /* 0x0000000000017941 */ /* 0x000fea0003800000 */
.L_x_152:
        /* <DEDUP_REMOVED lines=10> */
.L_x_155:
[----:B------:R-:W-:Y:S05]  /*5200*/  BSYNC B1 ;  /* 0x0000000000017941 */ /* 0x000fea0003800000 */
.L_x_154:
        /* <DEDUP_REMOVED lines=10> */
.L_x_157:
[----:B------:R-:W-:Y:S05]  /*52b0*/  BSYNC B1 ;  /* 0x0000000000017941 */ /* 0x000fea0003800000 */
.L_x_156:
[----:B01---5:R-:W-:Y:S01]  /*52c0*/  LOP3.LUT R4, R18, 0xffffe000, RZ, 0xc0, !PT ;  /* 0xffffe00012047812 */ /* 0x023fe200078ec0ff */
        /* <DEDUP_REMOVED lines=8> */
.L_x_159:
[----:B------:R-:W-:Y:S05]  /*5350*/  BSYNC B1 ;  /* 0x0000000000017941 */ /* 0x000fea0003800000 */
.L_x_158:
[----:B-----5:R-:W-:Y:S01]  /*5360*/  LOP3.LUT R4, R18, 0xffffe000, RZ, 0xc0, !PT ;  /* 0xffffe00012047812 */ /* 0x020fe200078ec0ff */
[----:B------:R-:W-:Y:S01]  /*5370*/  @P0 IMAD.MOV.U32 R5, RZ, RZ, R11 ;  /* 0x000000ffff050224 */ /* 0x000fe200078e000b */
[----:B------:R-:W-:Y:S01]  /*5380*/  ISETP.GT.AND P1, PT, R0, 0x8, P1 ;  /* 0x000000080000780c */ /* 0x000fe20000f24270 */
[----:B------:R-:W-:Y:S02]  /*5390*/  BSSY B1, `(.L_x_160) ;  /* 0x0000008000017945 */ /* 0x000fe40003800000 */
[----:B------:R-:W-:Y:S01]  /*53a0*/  FMUL R3, R4, R91 ;  /* 0x0000005b04037220 */ /* 0x000fe20000400000 */
[----:B------:R-:W-:-:S03]  /*53b0*/  @P0 IMAD.MOV.U32 R4, RZ, RZ, R10 ;  /* 0x000000ffff040224 */ /* 0x000fc600078e000a */
[----:B------:R-:W-:-:S05]  /*53c0*/  FFMA R3, R86, R90, R3 ;  /* 0x0000005a56037223 */ /* 0x000fca0000000003 */
[----:B------:R-:W-:-:S05]  /*53d0*/  F2FP.TF32.F32.PACK_B R3, R3 ;  /* 0x00000003ff03723e */ /* 0x000fca00024050ff */
[----:B------:R0:W-:Y:S01]  /*53e0*/  @P0 STG.E desc[UR36][R4.64+0x1e0], R3 ;  /* 0x0001e00304000986 */ /* 0x0001e2000c101924 */
[----:B------:R-:W-:Y:S05]  /*53f0*/  @!P1 BRA `(.L_x_161) ;  /* 0x0000000000049947 */ /* 0x000fea0003800000 */
[----:B------:R0:W5:Y:S02]  /*5400*/  LDG.E.LTC128B R18, desc[UR36][R6.64+0x1e4] ;  /* 0x0001e42406127981 */ /* 0x000164000c1e1920 */
.L_x_161:
[----:B------:R-:W-:Y:S05]  /*5410*/  BSYNC B1 ;  /* 0x0000000000017941 */ /* 0x000fea0003800000 */
.L_x_160:
[----:B------:R-:W-:Y:S05]  /*5420*/  @!P1 BRA `(.L_x_162) ;  /* 0x0000001000b09947 */ /* 0x000fea0003800000 */
[----:B-----5:R-:W-:-:S05]  /*5430*/  LOP3.LUT R18, R18, 0xffffe000, RZ, 0xc0, !PT ;  /* 0xffffe00012127812 */ /* 0x020fca00078ec0ff */
[----:B------:R-:W-:-:S04]  /*5440*/  FMUL R18, R18, R91 ;  /* 0x0000005b12127220 */ /* 0x000fc80000400000 */
[----:B------:R-:W-:-:S05]  /*5450*/  FFMA R87, R87, R90, R18 ;  /* 0x0000005a57577223 */ /* 0x000fca0000000012 */
[----:B------:R-:W-:-:S05]  /*5460*/  F2FP.TF32.F32.PACK_B R87, R87 ;  /* 0x00000057ff57723e */ /* 0x000fca00024050ff */
[----:B------:R0:W-:Y:S01]  /*5470*/  STG.E desc[UR36][R10.64+0x1e4], R87 ;  /* 0x0001e4570a007986 */ /* 0x0001e2000c101924 */
[----:B------:R-:W-:Y:S05]  /*5480*/  BRA `(.L_x_162) ;  /* 0x0000001000987947 */ /* 0x000fea0003800000 */
.L_x_37:
[----:B------:R-:W-:Y:S01]  /*5490*/  ISETP.GT.AND P4, PT, R3, 0x1, PT ;  /* 0x000000010300780c */ /* 0x000fe20003f84270 */
[----:B------:R-:W-:Y:S01]  /*54a0*/  ULDC.64 UR4, c[0x0][0x5c0] ;  /* 0x0001700000047ab9 */ /* 0x000fe20000000a00 */
[-C--:B------:R-:W-:Y:S01]  /*54b0*/  FMUL R9, R24, R90.reuse ;  /* 0x0000005a18097220 */ /* 0x080fe20000400000 */
[----:B------:R-:W-:Y:S01]  /*54c0*/  LEA R4, P3, R106, UR4, 0x2 ;  /* 0x000000046a047c11 */ /* 0x000fe2000f8610ff */
[-C--:B------:R-:W-:Y:S01]  /*54d0*/  FMUL R25, R25, R90.reuse ;  /* 0x0000005a19197220 */ /* 0x080fe20000400000 */
[----:B------:R-:W-:Y:S01]  /*54e0*/  ISETP.GT.AND P1, PT, R0, RZ, P4 ;  /* 0x000000ff0000720c */ /* 0x000fe20002724270 */
[-C--:B------:R-:W-:Y:S01]  /*54f0*/  FMUL R11, R26, R90.reuse ;  /* 0x0000005a1a0b7220 */ /* 0x080fe20000400000 */
[----:B------:R-:W-:Y:S01]  /*5500*/  LEA.HI.X R5, R106, UR5, R115, 0x2, P3 ;  /* 0x000000056a057c11 */ /* 0x000fe200098f1473 */
[-C--:B------:R-:W-:Y:S01]  /*5510*/  FMUL R27, R27, R90.reuse ;  /* 0x0000005a1b1b7220 */ /* 0x080fe20000400000 */
[----:B------:R-:W-:Y:S01]  /*5520*/  F2FP.TF32.F32.PACK_B R9, R9 ;  /* 0x00000009ff09723e */ /* 0x000fe200024050ff */
[-C--:B------:R-:W-:Y:S01]  /*5530*/  FMUL R29, R29, R90.reuse ;  /* 0x0000005a1d1d7220 */ /* 0x080fe20000400000 */
[----:B------:R-:W-:Y:S01]  /*5540*/  F2FP.TF32.F32.PACK_B R25, R25 ;  /* 0x00000019ff19723e */ /* 0x000fe200024050ff */
[----:B------:R-:W-:Y:S01]  /*5550*/  FMUL R31, R31, R90 ;  /* 0x0000005a1f1f7220 */ /* 0x000fe20000400000 */
[C---:B------:R-:W-:Y:S01]  /*5560*/  SHF.L.U64.HI R7, R96.reuse, 0x2, R97 ;  /* 0x0000000260077819 */ /* 0x040fe20000010261 */
[----:B------:R0:W-:Y:S01]  /*5570*/  @P2 STG.E desc[UR36][R4.64], R9 ;  /* 0x0000000904002986 */ /* 0x0001e2000c101924 */
[----:B------:R-:W-:Y:S01]  /*5580*/  LEA R6, P3, R96, R4, 0x2 ;  /* 0x0000000460067211 */ /* 0x000fe200078610ff */
[-C--:B------:R-:W-:Y:S01]  /*5590*/  FMUL R13, R32, R90.reuse ;  /* 0x0000005a200d7220 */ /* 0x080fe20000400000 */
[C---:B------:R-:W-:Y:S01]  /*55a0*/  ISETP.GT.AND P2, PT, R3.reuse, 0x8, PT ;  /* 0x000000080300780c */ /* 0x040fe20003f44270 */
[----:B------:R-:W-:Y:S01]  /*55b0*/  @P1 STG.E desc[UR36][R4.64+0x4], R25 ;  /* 0x0000041904001986 */ /* 0x000fe2000c101924 */
[----:B------:R-:W-:Y:S01]  /*55c0*/  ISETP.GT.AND P1, PT, R3, 0x9, PT ;  /* 0x000000090300780c */ /* 0x000fe20003f24270 */
[----:B------:R-:W-:Y:S01]  /*55d0*/  IMAD.X R7, R7, 0x1, R5, P3 ;  /* 0x0000000107077824 */ /* 0x000fe200018e0605 */
[C---:B------:R-:W-:Y:S01]  /*55e0*/  ISETP.GT.AND P0, PT, R0.reuse, 0x8, P0 ;  /* 0x000000080000780c */ /* 0x040fe20000704270 */
[-C--:B------:R-:W-:Y:S01]  /*55f0*/  FMUL R33, R33, R90.reuse ;  /* 0x0000005a21217220 */ /* 0x080fe20000400000 */
[C---:B------:R-:W-:Y:S01]  /*5600*/  ISETP.GT.AND P4, PT, R0.reuse, 0x8, P4 ;  /* 0x000000080000780c */ /* 0x040fe20002784270 */
[-C--:B------:R-:W-:Y:S01]  /*5610*/  FMUL R35, R35, R90.reuse ;  /* 0x0000005a23237220 */ /* 0x080fe20000400000 */
[----:B------:R-:W-:Y:S01]  /*5620*/  ISETP.GT.AND P5, PT, R0, RZ, P2 ;  /* 0x000000ff0000720c */ /* 0x000fe200017a4270 */
[-C--:B0-----:R-:W-:Y:S01]  /*5630*/  FMUL R9, R28, R90.reuse ;  /* 0x0000005a1c097220 */ /* 0x081fe20000400000 */
[C---:B------:R-:W-:Y:S01]  /*5640*/  ISETP.GT.AND P3, PT, R0.reuse, RZ, P1 ;  /* 0x000000ff0000720c */ /* 0x040fe20000f64270 */
[-C--:B------:R-:W-:Y:S01]  /*5650*/  FMUL R37, R37, R90.reuse ;  /* 0x0000005a25257220 */ /* 0x080fe20000400000 */
[----:B------:R-:W-:Y:S01]  /*5660*/  F2FP.TF32.F32.PACK_B R11, R11 ;  /* 0x0000000bff0b723e */ /* 0x000fe200024050ff */
[-C--:B------:R-:W-:Y:S01]  /*5670*/  FMUL R39, R39, R90.reuse ;  /* 0x0000005a27277220 */ /* 0x080fe20000400000 */
[----:B------:R-:W-:Y:S01]  /*5680*/  F2FP.TF32.F32.PACK_B R27, R27 ;  /* 0x0000001bff1b723e */ /* 0x000fe200024050ff */
[-C--:B------:R-:W-:Y:S01]  /*5690*/  FMUL R41, R41, R90.reuse ;  /* 0x0000005a29297220 */ /* 0x080fe20000400000 */
[----:B------:R-:W-:Y:S01]  /*56a0*/  F2FP.TF32.F32.PACK_B R9, R9 ;  /* 0x00000009ff09723e */ /* 0x000fe200024050ff */
[----:B------:R0:W-:Y:S01]  /*56b0*/  @P0 STG.E desc[UR36][R6.64], R11 ;  /* 0x0000000b06000986 */ /* 0x0001e2000c101924 */
[----:B------:R-:W-:Y:S01]  /*56c0*/  F2FP.TF32.F32.PACK_B R29, R29 ;  /* 0x0000001dff1d723e */ /* 0x000fe200024050ff */
[-C--:B------:R-:W-:Y:S01]  /*56d0*/  FMUL R43, R43, R90.reuse ;  /* 0x0000005a2b2b7220 */ /* 0x080fe20000400000 */
[----:B------:R-:W-:Y:S01]  /*56e0*/  ISETP.GT.AND P0, PT, R3, 0x10, PT ;  /* 0x000000100300780c */ /* 0x000fe20003f04270 */
[----:B------:R-:W-:Y:S01]  /*56f0*/  @P4 STG.E desc[UR36][R6.64+0x4], R27 ;  /* 0x0000041b06004986 */ /* 0x000fe2000c101924 */
[C---:B------:R-:W-:Y:S01]  /*5700*/  ISETP.GT.AND P2, PT, R0.reuse, 0x8, P2 ;  /* 0x000000080000780c */ /* 0x040fe20001744270 */
[-C--:B------:R-:W-:Y:S01]  /*5710*/  FMUL R45, R45, R90.reuse ;  /* 0x0000005a2d2d7220 */ /* 0x080fe20000400000 */
[C---:B------:R-:W-:Y:S01]  /*5720*/  ISETP.GT.AND P1, PT, R0.reuse, 0x8, P1 ;  /* 0x000000080000780c */ /* 0x040fe20000f24270 */
[----:B------:R1:W-:Y:S01]  /*5730*/  @P5 STG.E desc[UR36][R4.64+0x20], R9 ;  /* 0x0000200904005986 */ /* 0x0003e2000c101924 */
[----:B------:R-:W-:Y:S01]  /*5740*/  ISETP.GT.AND P5, PT, R0, RZ, P0 ;  /* 0x000000ff0000720c */ /* 0x000fe200007a4270 */
[-C--:B------:R-:W-:Y:S01]  /*5750*/  FMUL R47, R47, R90.reuse ;  /* 0x0000005a2f2f7220 */ /* 0x080fe20000400000 */
[----:B------:R-:W-:Y:S01]  /*5760*/  F2FP.TF32.F32.PACK_B R31, R31 ;  /* 0x0000001fff1f723e */ /* 0x000fe200024050ff */
[----:B------:R-:W-:Y:S01]  /*5770*/  @P3 STG.E desc[UR36][R4.64+0x24], R29 ;  /* 0x0000241d04003986 */ /* 0x000fe2000c101924 */
[----:B------:R-:W-:Y:S01]  /*5780*/  ISETP.GT.AND P3, PT, R3, 0x11, PT ;  /* 0x000000110300780c */ /* 0x000fe20003f64270 */
[-C--:B0-----:R-:W-:Y:S01]  /*5790*/  FMUL R11, R30, R90.reuse ;  /* 0x0000005a1e0b7220 */ /* 0x081fe20000400000 */
[----:B------:R-:W-:Y:S01]  /*57a0*/  F2FP.TF32.F32.PACK_B R13, R13 ;  /* 0x0000000dff0d723e */ /* 0x000fe200024050ff */
[-C--:B------:R-:W-:Y:S01]  /*57b0*/  FMUL R49, R49, R90.reuse ;  /* 0x0000005a31317220 */ /* 0x080fe20000400000 */
[----:B------:R-:W-:Y:S01]  /*57c0*/  ISETP.GT.AND P4, PT, R0, RZ, P3 ;  /* 0x000000ff0000720c */ /* 0x000fe20001f84270 */
[-C--:B------:R-:W-:Y:S01]  /*57d0*/  FMUL R51, R51, R90.reuse ;  /* 0x0000005a33337220 */ /* 0x080fe20000400000 */
[----:B------:R-:W-:Y:S01]  /*57e0*/  F2FP.TF32.F32.PACK_B R11, R11 ;  /* 0x0000000bff0b723e */ /* 0x000fe200024050ff */
[-C--:B-1----:R-:W-:Y:S01]  /*57f0*/  FMUL R9, R34, R90.reuse ;  /* 0x0000005a22097220 */ /* 0x082fe20000400000 */
[----:B------:R-:W-:Y:S01]  /*5800*/  F2FP.TF32.F32.PACK_B R33, R33 ;  /* 0x00000021ff21723e */ /* 0x000fe200024050ff */
[-C--:B------:R-:W-:Y:S01]  /*5810*/  FMUL R53, R53, R90.reuse ;  /* 0x0000005a35357220 */ /* 0x080fe20000400000 */
[C---:B------:R-:W-:Y:S01]  /*5820*/  ISETP.GT.AND P0, PT, R0.reuse, 0x8, P0 ;  /* 0x000000080000780c */ /* 0x040fe20000704270 */
[----:B------:R0:W-:Y:S01]  /*5830*/  @P2 STG.E desc[UR36][R6.64+0x20], R11 ;  /* 0x0000200b06002986 */ /* 0x0001e2000c101924 */
[----:B------:R-:W-:Y:S01]  /*5840*/  ISETP.GT.AND P2, PT, R3, 0x19, PT ;  /* 0x000000190300780c */ /* 0x000fe20003f44270 */
[-C--:B------:R-:W-:Y:S01]  /*5850*/  FMUL R55, R55, R90.reuse ;  /* 0x0000005a37377220 */ /* 0x080fe20000400000 */
[----:B------:R-:W-:Y:S01]  /*5860*/  F2FP.TF32.F32.PACK_B R9, R9 ;  /* 0x00000009ff09723e */ /* 0x000fe200024050ff */
[----:B------:R-:W-:Y:S01]  /*5870*/  @P1 STG.E desc[UR36][R6.64+0x24], R31 ;  /* 0x0000241f06001986 */ /* 0x000fe2000c101924 */
[----:B------:R-:W-:Y:S01]  /*5880*/  ISETP.GT.AND P1, PT, R3, 0x18, PT ;  /* 0x000000180300780c */ /* 0x000fe20003f24270 */
[-C--:B------:R-:W-:Y:S01]  /*5890*/  FMUL R57, R57, R90.reuse ;  /* 0x0000005a39397220 */ /* 0x080fe20000400000 */
[----:B------:R-:W-:Y:S01]  /*58a0*/  F2FP.TF32.F32.PACK_B R35, R35 ;  /* 0x00000023ff23723e */ /* 0x000fe200024050ff */
[----:B------:R1:W-:Y:S01]  /*58b0*/  @P5 STG.E desc[UR36][R4.64+0x40], R13 ;  /* 0x0000400d04005986 */ /* 0x0003e2000c101924 */
[C---:B------:R-:W-:Y:S01]  /*58c0*/  ISETP.GT.AND P5, PT, R0.reuse, RZ, P1 ;  /* 0x000000ff0000720c */ /* 0x040fe20000fa4270 */
[-C--:B------:R-:W-:Y:S01]  /*58d0*/  FMUL R59, R59, R90.reuse ;  /* 0x0000005a3b3b7220 */ /* 0x080fe20000400000 */
[----:B------:R-:W-:Y:S01]  /*58e0*/  F2FP.TF32.F32.PACK_B R37, R37 ;  /* 0x00000025ff25723e */ /* 0x000fe200024050ff */
[----:B------:R-:W-:Y:S01]  /*58f0*/  @P4 STG.E desc[UR36][R4.64+0x44], R33 ;  /* 0x0000442104004986 */ /* 0x000fe2000c101924 */
[----:B------:R-:W-:Y:S01]  /*5900*/  ISETP.GT.AND P4, PT, R0, 0x8, P3 ;  /* 0x000000080000780c */ /* 0x000fe20001f84270 */
[-C--:B0-----:R-:W-:Y:S01]  /*5910*/  FMUL R11, R36, R90.reuse ;  /* 0x0000005a240b7220 */ /* 0x081fe20000400000 */
[C---:B------:R-:W-:Y:S01]  /*5920*/  ISETP.GT.AND P3, PT, R0.reuse, RZ, P2 ;  /* 0x000000ff0000720c */ /* 0x040fe20001764270 */
[----:B------:R0:W-:Y:S01]  /*5930*/  @P0 STG.E desc[UR36][R6.64+0x40], R9 ;  /* 0x0000400906000986 */ /* 0x0001e2000c101924 */
[----:B------:R-:W-:Y:S01]  /*5940*/  ISETP.GT.AND P1, PT, R0, 0x8, P1 ;  /* 0x000000080000780c */ /* 0x000fe20000f24270 */
[-C--:B------:R-:W-:Y:S01]  /*5950*/  FMUL R61, R61, R90.reuse ;  /* 0x0000005a3d3d7220 */ /* 0x080fe20000400000 */
[----:B------:R-:W-:Y:S01]  /*5960*/  F2FP.TF32.F32.PACK_B R11, R11 ;  /* 0x0000000bff0b723e */ /* 0x000fe200024050ff */
[-C--:B-1----:R-:W-:Y:S01]  /*5970*/  FMUL R13, R40, R90.reuse ;  /* 0x0000005a280d7220 */ /* 0x082fe20000400000 */
[----:B------:R-:W-:Y:S01]  /*5980*/  ISETP.GT.AND P0, PT, R3, 0x20, PT ;  /* 0x000000200300780c */ /* 0x000fe20003f04270 */
[-C--:B------:R-:W-:Y:S01]  /*5990*/  FMUL R63, R63, R90.reuse ;  /* 0x0000005a3f3f7220 */ /* 0x080fe20000400000 */
[----:B------:R-:W-:Y:S01]  /*59a0*/  F2FP.TF32.F32.PACK_B R39, R39 ;  /* 0x00000027ff27723e */ /* 0x000fe200024050ff */
[-C--:B------:R-:W-:Y:S01]  /*59b0*/  FMUL R65, R65, R90.reuse ;  /* 0x0000005a41417220 */ /* 0x080fe20000400000 */
[----:B------:R-:W-:Y:S01]  /*59c0*/  F2FP.TF32.F32.PACK_B R13, R13 ;  /* 0x0000000dff0d723e */ /* 0x000fe200024050ff */
[----:B------:R-:W-:Y:S01]  /*59d0*/  @P4 STG.E desc[UR36][R6.64+0x44], R35 ;  /* 0x0000442306004986 */ /* 0x000fe2000c101924 */
[----:B------:R-:W-:Y:S01]  /*59e0*/  ISETP.GT.AND P4, PT, R0, 0x8, P2 ;  /* 0x000000080000780c */ /* 0x000fe20001784270 */
[-C--:B0-----:R-:W-:Y:S01]  /*59f0*/  FMUL R9, R38, R90.reuse ;  /* 0x0000005a26097220 */ /* 0x081fe20000400000 */
[----:B------:R-:W-:Y:S01]  /*5a00*/  ISETP.GT.AND P2, PT, R3, 0x21, PT ;  /* 0x000000210300780c */ /* 0x000fe20003f44270 */
[----:B------:R0:W-:Y:S01]  /*5a10*/  @P5 STG.E desc[UR36][R4.64+0x60], R11 ;  /* 0x0000600b04005986 */ /* 0x0001e2000c101924 */
[C---:B------:R-:W-:Y:S01]  /*5a20*/  ISETP.GT.AND P5, PT, R0.reuse, RZ, P0 ;  /* 0x000000ff0000720c */ /* 0x040fe200007a4270 */
[-C--:B------:R-:W-:Y:S01]  /*5a30*/  FMUL R67, R67, R90.reuse ;  /* 0x0000005a43437220 */ /* 0x080fe20000400000 */
[----:B------:R-:W-:Y:S01]  /*5a40*/  F2FP.TF32.F32.PACK_B R9, R9 ;  /* 0x00000009ff09723e */ /* 0x000fe200024050ff */
[----:B------:R-:W-:Y:S01]  /*5a50*/  @P3 STG.E desc[UR36][R4.64+0x64], R37 ;  /* 0x0000642504003986 */ /* 0x000fe2000c101924 */
[C---:B------:R-:W-:Y:S01]  /*5a60*/  ISETP.GT.AND P3, PT, R0.reuse, RZ, P2 ;  /* 0x000000ff0000720c */ /* 0x040fe20001764270 */
[-C--:B------:R-:W-:Y:S01]  /*5a70*/  FMUL R69, R69, R90.reuse ;  /* 0x0000005a45457220 */ /* 0x080fe20000400000 */
[----:B------:R-:W-:Y:S01]  /*5a80*/  F2FP.TF32.F32.PACK_B R41, R41 ;  /* 0x00000029ff29723e */ /* 0x000fe200024050ff */
[----:B------:R1:W-:Y:S01]  /*5a90*/  @P1 STG.E desc[UR36][R6.64+0x60], R9 ;  /* 0x0000600906001986 */ /* 0x0003e2000c101924 */
[C---:B------:R-:W-:Y:S01]  /*5aa0*/  ISETP.GT.AND P0, PT, R0.reuse, 0x8, P0 ;  /* 0x000000080000780c */ /* 0x040fe20000704270 */
[-C--:B------:R-:W-:Y:S01]  /*5ab0*/  FMUL R71, R71, R90.reuse ;  /* 0x0000005a47477220 */ /* 0x080fe20000400000 */
[C---:B------:R-:W-:Y:S01]  /*5ac0*/  ISETP.GT.AND P1, PT, R3.reuse, 0x28, PT ;  /* 0x000000280300780c */ /* 0x040fe20003f24270 */
[----:B------:R-:W-:Y:S01]  /*5ad0*/  @P4 STG.E desc[UR36][R6.64+0x64], R39 ;  /* 0x0000642706004986 */ /* 0x000fe2000c101924 */
[----:B------:R-:W-:Y:S01]  /*5ae0*/  ISETP.GT.AND P4, PT, R0, 0x8, P2 ;  /* 0x000000080000780c */ /* 0x000fe20001784270 */
[-C--:B0-----:R-:W-:Y:S01]  /*5af0*/  FMUL R11, R44, R90.reuse ;  /* 0x0000005a2c0b7220 */ /* 0x081fe20000400000 */
[----:B------:R-:W-:Y:S01]  /*5b00*/  ISETP.GT.AND P2, PT, R3, 0x29, PT ;  /* 0x000000290300780c */ /* 0x000fe20003f44270 */
[----:B------:R0:W-:Y:S01]  /*5b10*/  @P5 STG.E desc[UR36][R4.64+0x80], R13 ;  /* 0x0000800d04005986 */ /* 0x0001e2000c101924 */
[----:B------:R-:W-:Y:S01]  /*5b20*/  ISETP.GT.AND P5, PT, R0, RZ, P1 ;  /* 0x000000ff0000720c */ /* 0x000fe20000fa4270 */
[-C--:B------:R-:W-:Y:S01]  /*5b30*/  FMUL R73, R73, R90.reuse ;  /* 0x0000005a49497220 */ /* 0x080fe20000400000 */
[----:B------:R-:W-:Y:S01]  /*5b40*/  F2FP.TF32.F32.PACK_B R43, R43 ;  /* 0x0000002bff2b723e */ /* 0x000fe200024050ff */
[-C--:B-1----:R-:W-:Y:S01]  /*5b50*/  FMUL R9, R42, R90.reuse ;  /* 0x0000005a2a097220 */ /* 0x082fe20000400000 */
[----:B------:R-:W-:Y:S01]  /*5b60*/  @P3 STG.E desc[UR36][R4.64+0x84], R41 ;  /* 0x0000842904003986 */ /* 0x000fe2000c101924 */
[----:B------:R-:W-:Y:S01]  /*5b70*/  ISETP.GT.AND P3, PT, R0, RZ, P2 ;  /* 0x000000ff0000720c */ /* 0x000fe20001764270 */
[-C--:B------:R-:W-:Y:S01]  /*5b80*/  FMUL R75, R75, R90.reuse ;  /* 0x0000005a4b4b7220 */ /* 0x080fe20000400000 */
[----:B------:R-:W-:Y:S01]  /*5b90*/  F2FP.TF32.F32.PACK_B R11, R11 ;  /* 0x0000000bff0b723e */ /* 0x000fe200024050ff */
[-C--:B------:R-:W-:Y:S01]  /*5ba0*/  FMUL R77, R77, R90.reuse ;  /* 0x0000005a4d4d7220 */ /* 0x080fe20000400000 */
[----:B------:R-:W-:Y:S01]  /*5bb0*/  F2FP.TF32.F32.PACK_B R9, R9 ;  /* 0x00000009ff09723e */ /* 0x000fe200024050ff */
[-C--:B------:R-:W-:Y:S01]  /*5bc0*/  FMUL R79, R79, R90.reuse ;  /* 0x0000005a4f4f7220 */ /* 0x080fe20000400000 */
[----:B------:R-:W-:Y:S01]  /*5bd0*/  F2FP.TF32.F32.PACK_B R45, R45 ;  /* 0x0000002dff2d723e */ /* 0x000fe200024050ff */
[-C--:B0-----:R-:W-:Y:S01]  /*5be0*/  FMUL R13, R48, R90.reuse ;  /* 0x0000005a300d7220 */ /* 0x081fe20000400000 */
[C---:B------:R-:W-:Y:S01]  /*5bf0*/  ISETP.GT.AND P1, PT, R0.reuse, 0x8, P1 ;  /* 0x000000080000780c */ /* 0x040fe20000f24270 */
[----:B------:R0:W-:Y:S01]  /*5c00*/  @P0 STG.E desc[UR36][R6.64+0x80], R9 ;  /* 0x0000800906000986 */ /* 0x0001e2000c101924 */
[----:B------:R-:W-:Y:S01]  /*5c10*/  ISETP.GT.AND P0, PT, R3, 0x30, PT ;  /* 0x000000300300780c */ /* 0x000fe20003f04270 */
[-C--:B------:R-:W-:Y:S01]  /*5c20*/  FMUL R81, R81, R90.reuse ;  /* 0x0000005a51517220 */ /* 0x080fe20000400000 */
[----:B------:R-:W-:Y:S01]  /*5c30*/  F2FP.TF32.F32.PACK_B R47, R47 ;  /* 0x0000002fff2f723e */ /* 0x000fe200024050ff */
[----:B------:R-:W-:Y:S01]  /*5c40*/  @P4 STG.E desc[UR36][R6.64+0x84], R43 ;  /* 0x0000842b06004986 */ /* 0x000fe2000c101924 */
[C---:B------:R-:W-:Y:S01]  /*5c50*/  ISETP.GT.AND P4, PT, R0.reuse, 0x8, P2 ;  /* 0x000000080000780c */ /* 0x040fe20001784270 */
[-C--:B------:R-:W-:Y:S01]  /*5c60*/  FMUL R83, R83, R90.reuse ;  /* 0x0000005a53537220 */ /* 0x080fe20000400000 */
[----:B------:R-:W-:Y:S01]  /*5c70*/  ISETP.GT.AND P2, PT, R3, 0x31, PT ;  /* 0x000000310300780c */ /* 0x000fe20003f44270 */
[----:B------:R1:W-:Y:S01]  /*5c80*/  @P5 STG.E desc[UR36][R4.64+0xa0], R11 ;  /* 0x0000a00b04005986 */ /* 0x0003e2000c101924 */
[----:B------:R-:W-:Y:S01]  /*5c90*/  ISETP.GT.AND P5, PT, R0, RZ, P0 ;  /* 0x000000ff0000720c */ /* 0x000fe200007a4270 */
[-C--:B------:R-:W-:Y:S01]  /*5ca0*/  FMUL R85, R85, R90.reuse ;  /* 0x0000005a55557220 */ /* 0x080fe20000400000 */
[----:B------:R-:W-:Y:S01]  /*5cb0*/  F2FP.TF32.F32.PACK_B R13, R13 ;  /* 0x0000000dff0d723e */ /* 0x000fe200024050ff */
[-C--:B0-----:R-:W-:Y:S01]  /*5cc0*/  FMUL R9, R46, R90.reuse ;  /* 0x0000005a2e097220 */ /* 0x081fe20000400000 */
[----:B------:R-:W-:Y:S01]  /*5cd0*/  @P3 STG.E desc[UR36][R4.64+0xa4], R45 ;  /* 0x0000a42d04003986 */ /* 0x000fe2000c101924 */
[----:B------:R-:W-:Y:S01]  /*5ce0*/  ISETP.GT.AND P3, PT, R0, RZ, P2 ;  /* 0x000000ff0000720c */ /* 0x000fe20001764270 */
[----:B------:R-:W-:Y:S01]  /*5cf0*/  FMUL R87, R87, R90 ;  /* 0x0000005a57577220 */ /* 0x000fe20000400000 */
[----:B------:R-:W-:-:S02]  /*5d00*/  F2FP.TF32.F32.PACK_B R49, R49 ;  /* 0x00000031ff31723e */ /* 0x000fc400024050ff */
[----:B------:R-:W-:Y:S02]  /*5d10*/  F2FP.TF32.F32.PACK_B R9, R9 ;  /* 0x00000009ff09723e */ /* 0x000fe400024050ff */
[----:B------:R-:W-:Y:S01]  /*5d20*/  ISETP.GT.AND P0, PT, R0, 0x8, P0 ;  /* 0x000000080000780c */ /* 0x000fe20000704270 */
[----:B-1----:R-:W-:Y:S01]  /*5d30*/  FMUL R11, R52, R90 ;  /* 0x0000005a340b7220 */ /* 0x002fe20000400000 */
[----:B------:R-:W-:Y:S01]  /*5d40*/  F2FP.TF32.F32.PACK_B R51, R51 ;  /* 0x00000033ff33723e */ /* 0x000fe200024050ff */
[----:B------:R0:W-:Y:S01]  /*5d50*/  @P1 STG.E desc[UR36][R6.64+0xa0], R9 ;  /* 0x0000a00906001986 */ /* 0x0001e2000c101924 */
[----:B------:R-:W-:Y:S02]  /*5d60*/  ISETP.GT.AND P1, PT, R3, 0x38, PT ;  /* 0x000000380300780c */ /* 0x000fe40003f24270 */
[----:B------:R-:W-:Y:S01]  /*5d70*/  F2FP.TF32.F32.PACK_B R11, R11 ;  /* 0x0000000bff0b723e */ /* 0x000fe200024050ff */
[----:B------:R-:W-:Y:S01]  /*5d80*/  @P4 STG.E desc[UR36][R6.64+0xa4], R47 ;  /* 0x0000a42f06004986 */ /* 0x000fe2000c101924 */
[----:B------:R-:W-:-:S02]  /*5d90*/  ISETP.GT.AND P4, PT, R0, 0x8, P2 ;  /* 0x000000080000780c */ /* 0x000fc40001784270 */
[----:B------:R-:W-:Y:S01]  /*5da0*/  ISETP.GT.AND P2, PT, R3, 0x39, PT ;  /* 0x000000390300780c */ /* 0x000fe20003f44270 */
[----:B------:R1:W-:Y:S01]  /*5db0*/  @P5 STG.E desc[UR36][R4.64+0xc0], R13 ;  /* 0x0000c00d04005986 */ /* 0x0003e2000c101924 */
[----:B------:R-:W-:Y:S02]  /*5dc0*/  ISETP.GT.AND P5, PT, R0, RZ, P1 ;  /* 0x000000ff0000720c */ /* 0x000fe40000fa4270 */
[----:B------:R-:W-:Y:S01]  /*5dd0*/  F2FP.TF32.F32.PACK_B R53, R53 ;  /* 0x00000035ff35723e */ /* 0x000fe200024050ff */
[-C--:B0-----:R-:W-:Y:S01]  /*5de0*/  FMUL R9, R50, R90.reuse ;  /* 0x0000005a32097220 */ /* 0x081fe20000400000 */
[----:B------:R-:W-:Y:S01]  /*5df0*/  @P3 STG.E desc[UR36][R4.64+0xc4], R49 ;  /* 0x0000c43104003986 */ /* 0x000fe2000c101924 */
[C---:B------:R-:W-:Y:S02]  /*5e00*/  ISETP.GT.AND P3, PT, R0.reuse, RZ, P2 ;  /* 0x000000ff0000720c */ /* 0x040fe40001764270 */
[----:B------:R-:W-:Y:S02]  /*5e10*/  ISETP.GT.AND P1, PT, R0, 0x8, P1 ;  /* 0x000000080000780c */ /* 0x000fe40000f24270 */
[----:B------:R-:W-:Y:S01]  /*5e20*/  F2FP.TF32.F32.PACK_B R9, R9 ;  /* 0x00000009ff09723e */ /* 0x000fe200024050ff */
[----:B-1----:R-:W-:Y:S01]  /*5e30*/  FMUL R13, R56, R90 ;  /* 0x0000005a380d7220 */ /* 0x002fe20000400000 */
[----:B------:R-:W-:-:S03]  /*5e40*/  F2FP.TF32.F32.PACK_B R55, R55 ;  /* 0x00000037ff37723e */ /* 0x000fc600024050ff */
[----:B------:R0:W-:Y:S01]  /*5e50*/  @P0 STG.E desc[UR36][R6.64+0xc0], R9 ;  /* 0x0000c00906000986 */ /* 0x0001e2000c101924 */
[C---:B------:R-:W-:Y:S02]  /*5e60*/  ISETP.GT.AND P0, PT, R3.reuse, 0x40, PT ;  /* 0x000000400300780c */ /* 0x040fe40003f04270 */
[----:B------:R-:W-:Y:S01]  /*5e70*/  F2FP.TF32.F32.PACK_B R13, R13 ;  /* 0x0000000dff0d723e */ /* 0x000fe200024050ff */
[----:B------:R-:W-:Y:S01]  /*5e80*/  @P4 STG.E desc[UR36][R6.64+0xc4], R51 ;  /* 0x0000c43306004986 */ /* 0x000fe2000c101924 */
[C---:B------:R-:W-:Y:S02]  /*5e90*/  ISETP.GT.AND P4, PT, R0.reuse, 0x8, P2 ;  /* 0x000000080000780c */ /* 0x040fe40001784270 */
[----:B------:R-:W-:Y:S01]  /*5ea0*/  ISETP.GT.AND P2, PT, R3, 0x41, PT ;  /* 0x000000410300780c */ /* 0x000fe20003f44270 */
[----:B------:R1:W-:Y:S01]  /*5eb0*/  @P5 STG.E desc[UR36][R4.64+0xe0], R11 ;  /* 0x0000e00b04005986 */ /* 0x0003e2000c101924 */
[----:B------:R-:W-:Y:S02]  /*5ec0*/  ISETP.GT.AND P5, PT, R0, RZ, P0 ;  /* 0x000000ff0000720c */ /* 0x000fe400007a4270 */
[----:B------:R-:W-:Y:S01]  /*5ed0*/  F2FP.TF32.F32.PACK_B R57, R57 ;  /* 0x00000039ff39723e */ /* 0x000fe200024050ff */
[----:B0-----:R-:W-:Y:S01]  /*5ee0*/  FMUL R9, R54, R90 ;  /* 0x0000005a36097220 */ /* 0x001fe20000400000 */
[----:B------:R-:W-:Y:S01]  /*5ef0*/  @P3 STG.E desc[UR36][R4.64+0xe4], R53 ;  /* 0x0000e43504003986 */ /* 0x000fe2000c101924 */
[----:B------:R-:W-:-:S02]  /*5f00*/  ISETP.GT.AND P3, PT, R0, RZ, P2 ;  /* 0x000000ff0000720c */ /* 0x000fc40001764270 */
        /* <DEDUP_REMOVED lines=61> */
[----:B------:R-:W-:Y:S01]  /*62e0*/  @P3 STG.E desc[UR36][R4.64+0x164], R69 ;  /* 0x0001644504003986 */ /* 0x000fe2000c101924 */
[----:B0-----:R-:W-:Y:S01]  /*62f0*/  FMUL R9, R70, R90 ;  /* 0x0000005a46097220 */ /* 0x001fe20000400000 */
[----:B------:R-:W-:-:S02]  /*6300*/  ISETP.GT.AND P3, PT, R0, RZ, P2 ;  /* 0x000000ff0000720c */ /* 0x000fc40001764270 */
[----:B------:R-:W-:Y:S02]  /*6310*/  ISETP.GT.AND P0, PT, R0, 0x8, P0 ;  /* 0x000000080000780c */ /* 0x000fe40000704270 */
[----:B------:R-:W-:Y:S01]  /*6320*/  F2FP.TF32.F32.PACK_B R9, R9 ;  /* 0x00000009ff09723e */ /* 0x000fe200024050ff */
[----:B-1----:R-:W-:Y:S01]  /*6330*/  FMUL R11, R76, R90 ;  /* 0x0000005a4c0b7220 */ /* 0x002fe20000400000 */
[----:B------:R-:W-:-:S03]  /*6340*/  F2FP.TF32.F32.PACK_B R75, R75 ;  /* 0x0000004bff4b723e */ /* 0x000fc600024050ff */
[----:B------:R0:W-:Y:S01]  /*6350*/  @P1 STG.E desc[UR36][R6.64+0x160], R9 ;  /* 0x0001600906001986 */ /* 0x0001e2000c101924 */
[----:B------:R-:W-:Y:S02]  /*6360*/  F2FP.TF32.F32.PACK_B R77, R77 ;  /* 0x0000004dff4d723e */ /* 0x000fe400024050ff */
[----:B------:R-:W-:Y:S01]  /*6370*/  F2FP.TF32.F32.PACK_B R11, R11 ;  /* 0x0000000bff0b723e */ /* 0x000fe200024050ff */
[----:B------:R-:W-:Y:S01]  /*6380*/  @P4 STG.E desc[UR36][R6.64+0x164], R71 ;  /* 0x0001644706004986 */ /* 0x000fe2000c101924 */
[C---:B------:R-:W-:Y:S02]  /*6390*/  ISETP.GT.AND P4, PT, R3.reuse, 0x68, PT ;  /* 0x000000680300780c */ /* 0x040fe40003f84270 */
[----:B------:R-:W-:Y:S01]  /*63a0*/  F2FP.TF32.F32.PACK_B R79, R79 ;  /* 0x0000004fff4f723e */ /* 0x000fe200024050ff */
[----:B------:R1:W-:Y:S01]  /*63b0*/  @P5 STG.E desc[UR36][R4.64+0x180], R13 ;  /* 0x0001800d04005986 */ /* 0x0003e2000c101924 */
[----:B------:R-:W-:Y:S02]  /*63c0*/  ISETP.GT.AND P5, PT, R3, 0x69, PT ;  /* 0x000000690300780c */ /* 0x000fe40003fa4270 */
[----:B------:R-:W-:Y:S01]  /*63d0*/  F2FP.TF32.F32.PACK_B R81, R81 ;  /* 0x00000051ff51723e */ /* 0x000fe200024050ff */
[----:B------:R-:W-:Y:S01]  /*63e0*/  @P3 STG.E desc[UR36][R4.64+0x184], R73 ;  /* 0x0001844904003986 */ /* 0x000fe2000c101924 */
[----:B------:R-:W-:Y:S01]  /*63f0*/  ISETP.GT.AND P3, PT, R0, 0x8, P2 ;  /* 0x000000080000780c */ /* 0x000fe20001764270 */
[----:B0-----:R-:W-:Y:S01]  /*6400*/  FMUL R9, R74, R90 ;  /* 0x0000005a4a097220 */ /* 0x001fe20000400000 */
[----:B------:R-:W-:-:S02]  /*6410*/  ISETP.GT.AND P2, PT, R0, RZ, P4 ;  /* 0x000000ff0000720c */ /* 0x000fc40002744270 */
[C---:B------:R-:W-:Y:S02]  /*6420*/  ISETP.GT.AND P1, PT, R0.reuse, RZ, P5 ;  /* 0x000000ff0000720c */ /* 0x040fe40002f24270 */
[----:B------:R-:W-:Y:S01]  /*6430*/  ISETP.GT.AND P4, PT, R0, 0x8, P4 ;  /* 0x000000080000780c */ /* 0x000fe20002784270 */
[----:B-1----:R-:W-:Y:S01]  /*6440*/  FMUL R13, R78, R90 ;  /* 0x0000005a4e0d7220 */ /* 0x002fe20000400000 */
[----:B------:R-:W-:Y:S02]  /*6450*/  ISETP.GT.AND P5, PT, R0, 0x8, P5 ;  /* 0x000000080000780c */ /* 0x000fe40002fa4270 */
[----:B------:R-:W-:Y:S02]  /*6460*/  F2FP.TF32.F32.PACK_B R9, R9 ;  /* 0x00000009ff09723e */ /* 0x000fe400024050ff */
[----:B------:R-:W-:Y:S02]  /*6470*/  F2FP.TF32.F32.PACK_B R13, R13 ;  /* 0x0000000dff0d723e */ /* 0x000fe400024050ff */
[----:B------:R-:W-:Y:S01]  /*6480*/  F2FP.TF32.F32.PACK_B R83, R83 ;  /* 0x00000053ff53723e */ /* 0x000fe200024050ff */
[----:B------:R0:W-:Y:S01]  /*6490*/  @P0 STG.E desc[UR36][R6.64+0x180], R9 ;  /* 0x0001800906000986 */ /* 0x0001e2000c101924 */
[----:B------:R-:W-:-:S02]  /*64a0*/  ISETP.GT.AND P0, PT, R3, 0x79, PT ;  /* 0x000000790300780c */ /* 0x000fc40003f04270 */
[----:B------:R-:W-:Y:S01]  /*64b0*/  F2FP.TF32.F32.PACK_B R85, R85 ;  /* 0x00000055ff55723e */ /* 0x000fe200024050ff */
[----:B------:R-:W-:Y:S01]  /*64c0*/  @P3 STG.E desc[UR36][R6.64+0x184], R75 ;  /* 0x0001844b06003986 */ /* 0x000fe2000c101924 */
[C---:B------:R-:W-:Y:S02]  /*64d0*/  ISETP.GT.AND P3, PT, R3.reuse, 0x70, PT ;  /* 0x000000700300780c */ /* 0x040fe40003f64270 */
[----:B------:R-:W-:Y:S01]  /*64e0*/  F2FP.TF32.F32.PACK_B R87, R87 ;  /* 0x00000057ff57723e */ /* 0x000fe200024050ff */
[----:B------:R1:W-:Y:S01]  /*64f0*/  @P2 STG.E desc[UR36][R4.64+0x1a0], R11 ;  /* 0x0001a00b04002986 */ /* 0x0003e2000c101924 */
[----:B------:R-:W-:-:S03]  /*6500*/  ISETP.GT.AND P2, PT, R3, 0x71, PT ;  /* 0x000000710300780c */ /* 0x000fc60003f44270 */
[----:B------:R-:W-:Y:S01]  /*6510*/  @P1 STG.E desc[UR36][R4.64+0x1a4], R77 ;  /* 0x0001a44d04001986 */ /* 0x000fe2000c101924 */
[----:B------:R-:W-:Y:S01]  /*6520*/  ISETP.GT.AND P1, PT, R3, 0x78, PT ;  /* 0x000000780300780c */ /* 0x000fe20003f24270 */
[-C--:B------:R-:W-:Y:S01]  /*6530*/  FMUL R3, R80, R90.reuse ;  /* 0x0000005a50037220 */ /* 0x080fe20000400000 */
[-C--:B0-----:R-:W-:Y:S01]  /*6540*/  FMUL R9, R82, R90.reuse ;  /* 0x0000005a52097220 */ /* 0x081fe20000400000 */
[----:B------:R0:W-:Y:S01]  /*6550*/  @P4 STG.E desc[UR36][R6.64+0x1a0], R13 ;  /* 0x0001a00d06004986 */ /* 0x0001e2000c101924 */
[C---:B------:R-:W-:Y:S02]  /*6560*/  ISETP.GT.AND P4, PT, R0.reuse, RZ, P3 ;  /* 0x000000ff0000720c */ /* 0x040fe40001f84270 */
[----:B------:R-:W-:Y:S01]  /*6570*/  F2FP.TF32.F32.PACK_B R3, R3 ;  /* 0x00000003ff03723e */ /* 0x000fe200024050ff */
[----:B------:R-:W-:Y:S01]  /*6580*/  @P5 STG.E desc[UR36][R6.64+0x1a4], R79 ;  /* 0x0001a44f06005986 */ /* 0x000fe2000c101924 */
[----:B------:R-:W-:Y:S01]  /*6590*/  ISETP.GT.AND P5, PT, R0, RZ, P2 ;  /* 0x000000ff0000720c */ /* 0x000fe200017a4270 */
[----:B-1----:R-:W-:Y:S01]  /*65a0*/  FMUL R11, R84, R90 ;  /* 0x0000005a540b7220 */ /* 0x002fe20000400000 */
[----:B------:R-:W-:-:S02]  /*65b0*/  ISETP.GT.AND P3, PT, R0, 0x8, P3 ;  /* 0x000000080000780c */ /* 0x000fc40001f64270 */
[----:B------:R-:W-:Y:S02]  /*65c0*/  ISETP.GT.AND P2, PT, R0, 0x8, P2 ;  /* 0x000000080000780c */ /* 0x000fe40001744270 */
[----:B------:R-:W-:Y:S01]  /*65d0*/  F2FP.TF32.F32.PACK_B R9, R9 ;  /* 0x00000009ff09723e */ /* 0x000fe200024050ff */
[----:B0-----:R-:W-:Y:S01]  /*65e0*/  FMUL R13, R86, R90 ;  /* 0x0000005a560d7220 */ /* 0x001fe20000400000 */
[----:B------:R-:W-:Y:S01]  /*65f0*/  F2FP.TF32.F32.PACK_B R11, R11 ;  /* 0x0000000bff0b723e */ /* 0x000fe200024050ff */
[----:B------:R-:W-:Y:S01]  /*6600*/  @P4 STG.E desc[UR36][R4.64+0x1c0], R3 ;  /* 0x0001c00304004986 */ /* 0x000fe2000c101924 */
[C---:B------:R-:W-:Y:S02]  /*6610*/  ISETP.GT.AND P4, PT, R0.reuse, RZ, P1 ;  /* 0x000000ff0000720c */ /* 0x040fe40000f84270 */
[C---:B------:R-:W-:Y:S01]  /*6620*/  ISETP.GT.AND P1, PT, R0.reuse, 0x8, P1 ;  /* 0x000000080000780c */ /* 0x040fe20000f24270 */
[----:B------:R-:W-:Y:S01]  /*6630*/  @P5 STG.E desc[UR36][R4.64+0x1c4], R81 ;  /* 0x0001c45104005986 */ /* 0x000fe2000c101924 */
[----:B------:R-:W-:-:S02]  /*6640*/  ISETP.GT.AND P5, PT, R0, RZ, P0 ;  /* 0x000000ff0000720c */ /* 0x000fc400007a4270 */
[----:B------:R-:W-:Y:S01]  /*6650*/  ISETP.GT.AND P0, PT, R0, 0x8, P0 ;  /* 0x000000080000780c */ /* 0x000fe20000704270 */
[----:B------:R-:W-:Y:S01]  /*6660*/  @P3 STG.E desc[UR36][R6.64+0x1c0], R9 ;  /* 0x0001c00906003986 */ /* 0x000fe2000c101924 */
[----:B------:R-:W-:-:S03]  /*6670*/  F2FP.TF32.F32.PACK_B R13, R13 ;  /* 0x0000000dff0d723e */ /* 0x000fc600024050ff */
[----:B------:R-:W-:Y:S04]  /*6680*/  @P2 STG.E desc[UR36][R6.64+0x1c4], R83 ;  /* 0x0001c45306002986 */ /* 0x000fe8000c101924 */
[----:B------:R-:W-:Y:S04]  /*6690*/  @P4 STG.E desc[UR36][R4.64+0x1e0], R11 ;  /* 0x0001e00b04004986 */ /* 0x000fe8000c101924 */
[----:B------:R0:W-:Y:S02]  /*66a0*/  @P5 STG.E desc[UR36][R4.64+0x1e4], R85 ;  /* 0x0001e45504005986 */ /* 0x0001e4000c101924 */
[----:B0-----:R-:W-:-:S02]  /*66b0*/  @P1 IMAD.MOV.U32 R4, RZ, RZ, R6 ;  /* 0x000000ffff041224 */ /* 0x001fc400078e0006 */
[----:B------:R-:W-:-:S05]  /*66c0*/  @P1 IMAD.MOV.U32 R5, RZ, RZ, R7 ;  /* 0x000000ffff051224 */ /* 0x000fca00078e0007 */
[----:B------:R0:W-:Y:S04]  /*66d0*/  @P1 STG.E desc[UR36][R4.64+0x1e0], R13 ;  /* 0x0001e00d04001986 */ /* 0x0001e8000c101924 */
[----:B------:R0:W-:Y:S02]  /*66e0*/  @P0 STG.E desc[UR36][R6.64+0x1e4], R87 ;  /* 0x0001e45706000986 */ /* 0x0001e4000c101924 */
.L_x_162:
[----:B------:R-:W-:Y:S05]  /*66f0*/  BSYNC B0 ;  /* 0x0000000000007941 */ /* 0x000fea0003800000 */
.L_x_36:
[----:B0-----:R-:W2:Y:S01]  /*6700*/  LDL.64 R4, [R1] ;  /* 0x0000000001047983 */ /* 0x001ea20000100a00 */
[----:B------:R-:W-:Y:S01]  /*6710*/  ULDC.64 UR4, c[0x0][0x650] ;  /* 0x0001940000047ab9 */ /* 0x000fe20000000a00 */
[----:B------:R-:W-:Y:S02]  /*6720*/  IMAD.U32 R0, RZ, RZ, UR44 ;  /* 0x0000002cff007e24 */ /* 0x000fe4000f8e00ff */
[----:B------:R-:W-:Y:S02]  /*6730*/  IMAD.MOV.U32 R22, RZ, RZ, -0x1 ;  /* 0xffffffffff167424 */ /* 0x000fe400078e00ff */
[----:B------:R0:W-:Y:S01]  /*6740*/  SYNCS.ARRIVE.TRANS64.A1T0 RZ, [R0+UR46], RZ ;  /* 0x000000ff00ff79a7 */ /* 0x0001e2000810002e */
[----:B-----5:R-:W-:Y:S02]  /*6750*/  IMAD.MOV.U32 R18, RZ, RZ, -0x1 ;  /* 0xffffffffff127424 */ /* 0x020fe400078e00ff */
[----:B------:R-:W-:Y:S01]  /*6760*/  IMAD.MOV.U32 R19, RZ, RZ, -0x1 ;  /* 0xffffffffff137424 */ /* 0x000fe200078e00ff */
[----:B0-----:R-:W-:-:S02]  /*6770*/  PRMT R0, RZ, 0x7610, R0 ;  /* 0x00007610ff007816 */ /* 0x001fc40000000000 */
[----:B--2---:R-:W-:-:S05]  /*6780*/  LEA R16, P0, R4, R16, 0x1 ;  /* 0x0000001004107211 */ /* 0x004fca00078008ff */
[----:B------:R-:W-:Y:S01]  /*6790*/  IMAD.X R17, R100, 0x1, R17, P0 ;  /* 0x0000000164117824 */ /* 0x000fe200000e0611 */
[----:B------:R-:W-:-:S04]  /*67a0*/  ISETP.GE.U32.AND P0, PT, R16, UR4, PT ;  /* 0x0000000410007c0c */ /* 0x000fc8000bf06070 */
[----:B------:R-:W-:-:S13]  /*67b0*/  ISETP.GE.U32.AND.EX P0, PT, R17, UR5, PT, P0 ;  /* 0x0000000511007c0c */ /* 0x000fda000bf06100 */
[----:B------:R-:W-:Y:S05]  /*67c0*/  @P0 BRA `(.L_x_163) ;  /* 0x00000004004c0947 */ /* 0x000fea0003800000 */
[----:B----4-:R-:W0:Y:S01]  /*67d0*/  LDC.64 R10, c[0x0][0x628] ;  /* 0x00018a00ff0a7b82 */ /* 0x010e220000000a00 */
[----:B------:R-:W2:Y:S01]  /*67e0*/  S2R R12, SR_CTAID.X ;  /* 0x00000000000c7919 */ /* 0x000ea20000002500 */
[----:B------:R-:W-:Y:S02]  /*67f0*/  IMAD.MOV.U32 R8, RZ, RZ, R16 ;  /* 0x000000ffff087224 */ /* 0x000fe400078e0010 */
[----:B------:R-:W-:Y:S01]  /*6800*/  IMAD.MOV.U32 R9, RZ, RZ, R17 ;  /* 0x000000ffff097224 */ /* 0x000fe200078e0011 */
[----:B------:R-:W4:Y:S03]  /*6810*/  S2R R18, SR_CTAID.Y ;  /* 0x0000000000127919 */ /* 0x000f260000002600 */
[----:B------:R-:W1:Y:S08]  /*6820*/  LDC R0, c[0x0][0x630] ;  /* 0x00018c00ff007b82 */ /* 0x000e700000000800 */
[----:B------:R-:W1:Y:S01]  /*6830*/  LDC.64 R14, c[0x0][0x620] ;  /* 0x00018800ff0e7b82 */ /* 0x000e620000000a00 */
[----:B0-----:R-:W-:-:S04]  /*6840*/  ISETP.NE.U32.AND P0, PT, R10, RZ, PT ;  /* 0x000000ff0a00720c */ /* 0x001fc80003f05070 */
[----:B------:R-:W-:-:S13]  /*6850*/  ISETP.NE.AND.EX P0, PT, R11, RZ, PT, P0 ;  /* 0x000000ff0b00720c */ /* 0x000fda0003f05300 */
[----:B-12-4-:R-:W-:Y:S05]  /*6860*/  @!P0 BRA `(.L_x_164) ;  /* 0x0000000000288947 */ /* 0x016fea0003800000 */
[----:B------:R-:W0:Y:S02]  /*6870*/  LDC R3, c[0x0][0x634] ;  /* 0x00018d00ff037b82 */ /* 0x000e240000000800 */
[----:B0-----:R-:W-:-:S05]  /*6880*/  IADD3 R3, P0, R16, R3, RZ ;  /* 0x0000000310037210 */ /* 0x001fca0007f1e0ff */
[----:B------:R-:W-:-:S04]  /*6890*/  IMAD.X R13, RZ, RZ, R17, P0 ;  /* 0x000000ffff0d7224 */ /* 0x000fc800000e0611 */
[----:B------:R-:W-:-:S04]  /*68a0*/  IMAD.WIDE.U32 R4, R13, R10, RZ ;  /* 0x0000000a0d047225 */ /* 0x000fc800078e00ff */
[----:B---3--:R-:W-:-:S04]  /*68b0*/  IMAD.WIDE.U32 R6, P0, R3, R11, R4 ;  /* 0x0000000b03067225 */ /* 0x008fc80007800004 */
[----:B------:R-:W-:-:S04]  /*68c0*/  IMAD.WIDE.U32 R4, R3, R10, RZ ;  /* 0x0000000a03047225 */ /* 0x000fc800078e00ff */
[----:B------:R-:W-:Y:S01]  /*68d0*/  IMAD.X R9, RZ, RZ, RZ, P0 ;  /* 0x000000ffff097224 */ /* 0x000fe200000e06ff */
[----:B------:R-:W-:Y:S01]  /*68e0*/  IADD3 RZ, P0, R5, R6, RZ ;  /* 0x0000000605ff7210 */ /* 0x000fe20007f1e0ff */
[----:B------:R-:W-:-:S04]  /*68f0*/  IMAD.MOV.U32 R8, RZ, RZ, R7 ;  /* 0x000000ffff087224 */ /* 0x000fc800078e0007 */
[----:B------:R-:W-:-:S08]  /*6900*/  IMAD.WIDE.U32.X R8, R13, R11, R8, P0 ;  /* 0x0000000b0d087225 */ /* 0x000fd000000e0408 */
.L_x_164:
[-CC-:B------:R-:W-:Y:S01]  /*6910*/  SHF.R.U64 R19, R8, R0.reuse, R9.reuse ;  /* 0x0000000008137219 */ /* 0x180fe20000001209 */
[----:B------:R-:W0:Y:S01]  /*6920*/  LDC.64 R24, c[0x0][0x640] ;  /* 0x00019000ff187b82 */ /* 0x000e220000000a00 */
[----:B------:R-:W-:Y:S01]  /*6930*/  SHF.R.U32.HI R0, RZ, R0, R9 ;  /* 0x00000000ff007219 */ /* 0x000fe20000011609 */
[----:B------:R-:W-:Y:S01]  /*6940*/  ULDC UR4, c[0x0][0x150] ;  /* 0x0000540000047ab9 */ /* 0x000fe20000000800 */
[----:B------:R-:W-:Y:S02]  /*6950*/  IADD3 R3, P0, RZ, -R19, RZ ;  /* 0x80000013ff037210 */ /* 0x000fe40007f1e0ff */
[----:B---3--:R-:W-:-:S03]  /*6960*/  I2FP.F32.U32 R7, R12 ;  /* 0x0000000c00077245 */ /* 0x008fc60000201000 */
[----:B------:R-:W1:Y:S01]  /*6970*/  LDC R6, c[0x0][0x618] ;  /* 0x00018600ff067b82 */ /* 0x000e620000000800 */
[----:B------:R-:W-:Y:S02]  /*6980*/  IMAD.X R5, RZ, RZ, ~R0, P0 ;  /* 0x000000ffff057224 */ /* 0x000fe400000e0e00 */
[----:B------:R-:W-:Y:S01]  /*6990*/  FMUL R7, R7, UR4 ;  /* 0x0000000407077c20 */ /* 0x000fe20008400000 */
[----:B------:R-:W-:Y:S01]  /*69a0*/  ULDC UR4, c[0x0][0x154] ;  /* 0x0000550000047ab9 */ /* 0x000fe20000000800 */
[-C--:B------:R-:W-:Y:S02]  /*69b0*/  IMAD R0, R5, R14.reuse, RZ ;  /* 0x0000000e05007224 */ /* 0x080fe400078e02ff */
[C---:B------:R-:W-:Y:S01]  /*69c0*/  IMAD.WIDE.U32 R4, R3.reuse, R14, R16 ;  /* 0x0000000e03047225 */ /* 0x040fe200078e0010 */
[----:B------:R-:W2:Y:S01]  /*69d0*/  LDC R8, c[0x0][0x608] ;  /* 0x00018200ff087b82 */ /* 0x000ea20000000800 */
[----:B------:R-:W3:Y:S02]  /*69e0*/  F2I.U32.TRUNC.NTZ R7, R7 ;  /* 0x0000000700077305 */ /* 0x000ee4000020f000 */
[----:B------:R-:W-:Y:S01]  /*69f0*/  IMAD R3, R3, R15, R0 ;  /* 0x0000000f03037224 */ /* 0x000fe200078e0200 */
[----:B------:R-:W-:-:S03]  /*6a00*/  I2FP.F32.U32 R0, R18 ;  /* 0x0000001200007245 */ /* 0x000fc60000201000 */
[----:B------:R-:W-:Y:S01]  /*6a10*/  IMAD.IADD R3, R5, 0x1, R3 ;  /* 0x0000000105037824 */ /* 0x000fe200078e0203 */
[----:B------:R-:W4:Y:S01]  /*6a20*/  LDC R11, c[0x0][0x658] ;  /* 0x00019600ff0b7b82 */ /* 0x000f220000000800 */
[----:B0-----:R-:W-:-:S04]  /*6a30*/  ISETP.NE.U32.AND P0, PT, R24, RZ, PT ;  /* 0x000000ff1800720c */ /* 0x001fc80003f05070 */
[----:B------:R-:W-:-:S03]  /*6a40*/  ISETP.NE.AND.EX P0, PT, R25, RZ, PT, P0 ;  /* 0x000000ff1900720c */ /* 0x000fc60003f05300 */
[----:B------:R-:W0:Y:S01]  /*6a50*/  LDC R9, c[0x0][0x144] ;  /* 0x00005100ff097b82 */ /* 0x000e220000000800 */
[-C--:B-1----:R-:W-:Y:S01]  /*6a60*/  SHF.R.U64 R10, R4, R6.reuse, R3 ;  /* 0x00000006040a7219 */ /* 0x082fe20000001203 */
[----:B---3--:R-:W-:Y:S01]  /*6a70*/  IMAD.MOV R7, RZ, RZ, -R7 ;  /* 0x000000ffff077224 */ /* 0x008fe200078e0a07 */
[----:B------:R-:W-:Y:S01]  /*6a80*/  SHF.R.U32.HI R3, RZ, R6, R3 ;  /* 0x00000006ff037219 */ /* 0x000fe20000011603 */
[----:B------:R-:W-:-:S04]  /*6a90*/  FMUL R6, R0, UR4 ;  /* 0x0000000400067c20 */ /* 0x000fc80008400000 */
[----:B------:R-:W1:Y:S01]  /*6aa0*/  LDC R21, c[0x0][0x148] ;  /* 0x00005200ff157b82 */ /* 0x000e620000000800 */
[----:B------:R3:W0:Y:S01]  /*6ab0*/  F2I.U32.TRUNC.NTZ R14, R6 ;  /* 0x00000006000e7305 */ /* 0x000622000020f000 */
[-CC-:B--2---:R-:W-:Y:S02]  /*6ac0*/  SHF.R.U64 R13, R10, R8.reuse, R3.reuse ;  /* 0x000000080a0d7219 */ /* 0x184fe40000001203 */
[----:B------:R-:W-:-:S04]  /*6ad0*/  SHF.R.U32.HI R0, RZ, R8, R3 ;  /* 0x00000008ff007219 */ /* 0x000fc80000011603 */
[----:B------:R-:W2:Y:S01]  /*6ae0*/  LDC R20, c[0x0][0x648] ;  /* 0x00019200ff147b82 */ /* 0x000ea20000000800 */
[-CC-:B----4-:R-:W-:Y:S02]  /*6af0*/  SHF.R.U64 R15, R13, R11.reuse, R0.reuse ;  /* 0x0000000b0d0f7219 */ /* 0x190fe40000001200 */
[----:B------:R-:W-:-:S03]  /*6b00*/  SHF.R.U32.HI R5, RZ, R11, R0 ;  /* 0x0000000bff057219 */ /* 0x000fc60000011600 */
[----:B------:R-:W-:Y:S02]  /*6b10*/  IMAD.MOV.U32 R4, RZ, RZ, R15 ;  /* 0x000000ffff047224 */ /* 0x000fe400078e000f */
[----:B------:R-:W4:Y:S01]  /*6b20*/  LDC R26, c[0x0][0x638] ;  /* 0x00018e00ff1a7b82 */ /* 0x000f220000000800 */
[----:B0-----:R-:W-:-:S07]  /*6b30*/  IMAD R22, R9, R7, R12 ;  /* 0x0000000709167224 */ /* 0x001fce00078e020c */
[----:B------:R-:W0:Y:S08]  /*6b40*/  LDC R27, c[0x0][0x610] ;  /* 0x00018400ff1b7b82 */ /* 0x000e300000000800 */
[----:B------:R-:W0:Y:S01]  /*6b50*/  LDC R28, c[0x0][0x600] ;  /* 0x00018000ff1c7b82 */ /* 0x000e220000000800 */
[----:B-123--:R-:W-:Y:S05]  /*6b60*/  @!P0 BRA `(.L_x_165) ;  /* 0x0000000000288947 */ /* 0x00efea0003800000 */
[----:B------:R-:W1:Y:S02]  /*6b70*/  LDC R0, c[0x0][0x64c] ;  /* 0x00019300ff007b82 */ /* 0x000e640000000800 */
[----:B-1----:R-:W-:-:S05]  /*6b80*/  IADD3 R3, P0, R15, R0, RZ ;  /* 0x000000000f037210 */ /* 0x002fca0007f1e0ff */
        /* <DEDUP_REMOVED lines=8> */
.L_x_165:
[----:B------:R-:W-:Y:S01]  /*6c10*/  ISETP.NE.AND P0, PT, R2, 0x1, PT ;  /* 0x000000010200780c */ /* 0x000fe20003f05270 */
[----:B------:R-:W-:Y:S01]  /*6c20*/  IMAD.MOV R14, RZ, RZ, -R14 ;  /* 0x000000ffff0e7224 */ /* 0x000fe200078e0a0e */
[----:B------:R-:W-:Y:S02]  /*6c30*/  SHF.R.U64 R0, R4, R20, R5 ;  /* 0x0000001404007219 */ /* 0x000fe40000001205 */
[----:B------:R-:W-:Y:S02]  /*6c40*/  LOP3.LUT R3, R13, R102, RZ, 0xc0, !PT ;  /* 0x000000660d037212 */ /* 0x000fe400078ec0ff */
[----:B------:R-:W-:Y:S01]  /*6c50*/  LOP3.LUT R5, R10, R101, RZ, 0xc0, !PT ;  /* 0x000000650a057212 */ /* 0x000fe200078ec0ff */
[----:B------:R-:W-:Y:S02]  /*6c60*/  IMAD.MOV R4, RZ, RZ, -R0 ;  /* 0x000000ffff047224 */ /* 0x000fe400078e0a00 */
[----:B------:R-:W-:Y:S02]  /*6c70*/  IMAD R3, R98, R0, R3 ;  /* 0x0000000062037224 */ /* 0x000fe400078e0203 */
[----:B----4-:R-:W-:-:S02]  /*6c80*/  IMAD R0, R4, R26, R15 ;  /* 0x0000001a04007224 */ /* 0x010fc400078e020f */
[----:B------:R-:W-:Y:S02]  /*6c90*/  @P0 IMAD R22, R21, R14, R18 ;  /* 0x0000000e15160224 */ /* 0x000fe400078e0212 */
[----:B------:R-:W-:Y:S02]  /*6ca0*/  IMAD.MOV.U32 R4, RZ, RZ, 0x1 ;  /* 0x00000001ff047424 */ /* 0x000fe400078e00ff */
[----:B0-----:R-:W-:Y:S02]  /*6cb0*/  IMAD R22, R3, R27, R22 ;  /* 0x0000001b03167224 */ /* 0x001fe400078e0216 */
[----:B------:R-:W-:Y:S01]  /*6cc0*/  IMAD R3, R0, R28, R5 ;  /* 0x0000001c00037224 */ /* 0x000fe200078e0205 */
[----:B------:R-:W-:-:S04]  /*6cd0*/  PRMT R0, R4, 0x7610, R0 ;  /* 0x0000761004007816 */ /* 0x000fc80000000000 */
[----:B------:R-:W-:Y:S02]  /*6ce0*/  SEL R18, R3, R22, !P0 ;  /* 0x0000001603127207 */ /* 0x000fe40004000000 */
[----:B------:R-:W-:-:S07]  /*6cf0*/  SEL R22, R22, R3, !P0 ;  /* 0x0000000316167207 */ /* 0x000fce0004000000 */
.L_x_163:
[----:B------:R-:W-:Y:S01]  /*6d00*/  LOP3.LUT P0, RZ, R0, 0xff, RZ, 0xc0, !PT ;  /* 0x000000ff00ff7812 */ /* 0x000fe2000780c0ff */
[----:B------:R-:W-:Y:S01]  /*6d10*/  UIMAD.WIDE.U32 UR4, UR38, -0x33333333, URZ ;  /* 0xcccccccd260478a5 */ /* 0x000fe2000f8e003f */
[----:B------:R-:W-:-:S03]  /*6d20*/  LOP3.LUT R105, R105, 0x1, RZ, 0x3c, !PT ;  /* 0x0000000169697812 */ /* 0x000fc600078e3cff */
[----:B------:R-:W-:-:S04]  /*6d30*/  USHF.R.U32.HI UR4, URZ, 0x2, UR5 ;  /* 0x000000023f047899 */ /* 0x000fc80008011605 */
[----:B------:R-:W-:-:S04]  /*6d40*/  UIMAD UR38, UR4, -0x5, UR38 ;  /* 0xfffffffb042678a4 */ /* 0x000fc8000f8e0226 */
[----:B------:R-:W-:Y:S08]  /*6d50*/  @P0 BRA `(.L_x_166) ;  /* 0xffffffa800900947 */ /* 0x000ff0000383ffff */
[----:B------:R-:W-:Y:S05]  /*6d60*/  EXIT ;  /* 0x000000000000794d */ /* 0x000fea0003800000 */
.L_x_17:
[----:B------:R-:W-:-:S08]  /*6d70*/  ISETP.NE.AND P0, PT, R9, RZ, PT ;  /* 0x000000ff0900720c */ /* 0x000fd00003f05270 */
[----:B0-----:R-:W0:-:S00]  /*6d80*/  USETMAXREG.DEALLOC.CTAPOOL 0x28 ;  /* 0x00000028000079c8 */ /* 0x001e0000080e0500 */
[----:B------:R-:W-:Y:S05]  /*6d90*/  @P0 EXIT ;  /* 0x000000000000094d */ /* 0x000fea0003800000 */
[----:B0-----:R-:W-:Y:S01]  /*6da0*/  LOP3.LUT P0, RZ, R3, 0xff, RZ, 0xc0, !PT ;  /* 0x000000ff03ff7812 */ /* 0x001fe2000780c0ff */
[----:B------:R-:W-:Y:S02]  /*6db0*/  IMAD.MOV.U32 R3, RZ, RZ, 0x1 ;  /* 0x00000001ff037424 */ /* 0x000fe400078e00ff */
[----:B------:R-:W-:-:S10]  /*6dc0*/  IMAD.MOV.U32 R8, RZ, RZ, RZ ;  /* 0x000000ffff087224 */ /* 0x000fd400078e00ff */
[----:B------:R-:W-:Y:S05]  /*6dd0*/  @!P0 BRA `(.L_x_167) ;  /* 0x0000000c005c8947 */ /* 0x000fea0003800000 */
[----:B------:R-:W0:Y:S01]  /*6de0*/  S2R R12, SR_CgaCtaId ;  /* 0x00000000000c7919 */ /* 0x000e220000008800 */
[----:B------:R-:W-:Y:S01]  /*6df0*/  LOP3.LUT P0, RZ, R4, 0x1f, RZ, 0xc0, !PT ;  /* 0x0000001f04ff7812 */ /* 0x000fe2000780c0ff */
[----:B------:R-:W-:Y:S01]  /*6e00*/  ULDC UR5, c[0x0][0x658] ;  /* 0x0001960000057ab9 */ /* 0x000fe20000000800 */
[----:B------:R-:W-:Y:S01]  /*6e10*/  UMOV UR6, 0xffffffff ;  /* 0xffffffff00067882 */ /* 0x000fe20000000000 */
[----:B------:R-:W-:Y:S01]  /*6e20*/  BSSY B0, `(.L_x_167) ;  /* 0x00000d2000007945 */ /* 0x000fe20003800000 */
[----:B------:R-:W-:Y:S01]  /*6e30*/  USHF.L.U32 UR6, UR6, UR5, URZ ;  /* 0x0000000506067299 */ /* 0x000fe2000800063f */
[C---:B------:R-:W-:Y:S01]  /*6e40*/  ISETP.NE.AND P2, PT, R5.reuse, RZ, PT ;  /* 0x000000ff0500720c */ /* 0x040fe20003f45270 */
[----:B------:R-:W-:Y:S01]  /*6e50*/  IMAD.MOV.U32 R10, RZ, RZ, 0x1 ;  /* 0x00000001ff0a7424 */ /* 0x000fe200078e00ff */
[----:B------:R-:W-:Y:S01]  /*6e60*/  ISETP.NE.OR P0, PT, R5, RZ, !P0 ;  /* 0x000000ff0500720c */ /* 0x000fe20004705670 */
[----:B------:R-:W-:Y:S01]  /*6e70*/  IMAD.MOV.U32 R3, RZ, RZ, 0x1 ;  /* 0x00000001ff037424 */ /* 0x000fe200078e00ff */
[----:B------:R-:W-:Y:S01]  /*6e80*/  LOP3.LUT R9, R23, 0x2, RZ, 0xfc, !PT ;  /* 0x0000000217097812 */ /* 0x000fe200078efcff */
[----:B------:R-:W-:Y:S01]  /*6e90*/  IMAD.MOV.U32 R8, RZ, RZ, RZ ;  /* 0x000000ffff087224 */ /* 0x000fe200078e00ff */
[----:B------:R-:W-:Y:S01]  /*6ea0*/  ULDC UR4, c[0x0][0x600] ;  /* 0x0001800000047ab9 */ /* 0x000fe20000000800 */
[----:B------:R-:W-:Y:S01]  /*6eb0*/  UMOV UR7, 0x1 ;  /* 0x0000000100077882 */ /* 0x000fe20000000000 */
[----:B------:R-:W-:-:S02]  /*6ec0*/  UIADD3 UR21, UR40, 0x1, URZ ;  /* 0x0000000128157890 */ /* 0x000fc4000fffe03f */
[----:B------:R-:W-:Y:S02]  /*6ed0*/  UIADD3 UR4, UR4, -0x1, URZ ;  /* 0xffffffff04047890 */ /* 0x000fe4000fffe03f */
[----:B------:R-:W-:Y:S02]  /*6ee0*/  USHF.L.U32 UR5, UR7, UR5, URZ ;  /* 0x0000000507057299 */ /* 0x000fe4000800063f */
[----:B------:R-:W-:Y:S01]  /*6ef0*/  ULOP3.LUT UR13, URZ, UR6, URZ, 0x33, !UPT ;  /* 0x000000063f0d7292 */ /* 0x000fe2000f8e333f */
[----:B------:R-:W-:Y:S01]  /*6f00*/  ULDC.64 UR22, c[0x0][0x198] ;  /* 0x0000660000167ab9 */ /* 0x000fe20000000a00 */
[C---:B0-----:R-:W-:Y:S02]  /*6f10*/  IMAD.SHL.U32 R11, R12.reuse, 0x40, RZ ;  /* 0x000000400c0b7824 */ /* 0x041fe400078e00ff */
[----:B------:R-:W-:-:S03]  /*6f20*/  IMAD.SHL.U32 R12, R12, 0x800, RZ ;  /* 0x000008000c0c7824 */ /* 0x000fc600078e00ff */
[----:B------:R-:W-:Y:S02]  /*6f30*/  LOP3.LUT R11, R11, 0x40, RZ, 0xc0, !PT ;  /* 0x000000400b0b7812 */ /* 0x000fe400078ec0ff */
[----:B------:R-:W-:-:S07]  /*6f40*/  LOP3.LUT R12, R12, 0x800, RZ, 0xc0, !PT ;  /* 0x000008000c0c7812 */ /* 0x000fce00078ec0ff */
.L_x_179:
[----:B------:R-:W-:-:S03]  /*6f50*/  UMOV UR6, 0xffffffff ;  /* 0xffffffff00067882 */ /* 0x000fc60000000000 */
[----:B------:R-:W-:Y:S05]  /*6f60*/  BRA.DIV UR6, `(.L_x_168) ;  /* 0x0000001206387947 */ /* 0x000fea000b800000 */
[----:B------:R-:W-:-:S13]  /*6f70*/  ELECT P6, URZ, PT ;  /* 0x00000000003f782f */ /* 0x000fda00038c0000 */
.L_x_193:
[----:B------:R-:W0:Y:S01]  /*6f80*/  LDC R4, c[0x0][0x28c] ;  /* 0x0000a300ff047b82 */ /* 0x000e220000000800 */
[----:B------:R-:W-:Y:S01]  /*6f90*/  BSSY B1, `(.L_x_169) ;  /* 0x0000045000017945 */ /* 0x000fe20003800000 */
[----:B0-----:R-:W-:-:S13]  /*6fa0*/  ISETP.LT.OR P6, PT, R4, 0x1, !P6 ;  /* 0x000000010400780c */ /* 0x001fda00077c1670 */
[----:B------:R-:W-:Y:S05]  /*6fb0*/  @P6 BRA `(.L_x_170) ;  /* 0x0000000400086947 */ /* 0x000fea0003800000 */
[----:B------:R-:W-:Y:S02]  /*6fc0*/  IMAD.SHL.U32 R22, R22, 0x40, RZ ;  /* 0x0000004016167824 */ /* 0x000fe400078e00ff */
[----:B------:R-:W-:Y:S02]  /*6fd0*/  IMAD R18, R18, 0x80, R11 ;  /* 0x0000008012127824 */ /* 0x000fe400078e020b */
[----:B------:R-:W-:Y:S02]  /*6fe0*/  IMAD.MOV.U32 R15, RZ, RZ, RZ ;  /* 0x000000ffff0f7224 */ /* 0x000fe400078e00ff */
[----:B------:R-:W-:Y:S02]  /*6ff0*/  IMAD.U32 R20, RZ, RZ, UR21 ;  /* 0x00000015ff147e24 */ /* 0x000fe4000f8e00ff */
[----:B------:R-:W-:Y:S02]  /*7000*/  IMAD.MOV.U32 R4, RZ, RZ, R3 ;  /* 0x000000ffff047224 */ /* 0x000fe400078e0003 */
[----:B------:R-:W-:-:S07]  /*7010*/  IMAD.MOV.U32 R5, RZ, RZ, R8 ;  /* 0x000000ffff057224 */ /* 0x000fce00078e0008 */
.L_x_174:
[----:B------:R-:W0:Y:S01]  /*7020*/  S2R R7, SR_CgaCtaId ;  /* 0x0000000000077919 */ /* 0x000e220000008800 */
[----:B------:R-:W-:-:S04]  /*7030*/  MOV R6, 0x400 ;  /* 0x0000040000067802 */ /* 0x000fc80000000f00 */
[----:B0-----:R-:W-:Y:S02]  /*7040*/  LEA R14, R7, R6, 0x18 ;  /* 0x00000006070e7211 */ /* 0x001fe400078ec0ff */
[----:B------:R-:W-:Y:S01]  /*7050*/  SHF.L.U32 R6, R4, 0x1f, RZ ;  /* 0x0000001f04067819 */ /* 0x000fe200000006ff */
[----:B------:R-:W0:Y:S02]  /*7060*/  @!P2 LDC R7, c[0x0][0x500] ;  /* 0x00014000ff07ab82 */ /* 0x000e240000000800 */
[----:B------:R-:W-:-:S04]  /*7070*/  IMAD R13, R5, 0x8, R14 ;  /* 0x00000008050d7824 */ /* 0x000fc800078e020e */
[----:B------:R-:W1:Y:S02]  /*7080*/  SYNCS.PHASECHK.TRANS64.TRYWAIT P1, [R13+URZ+0x28], R6 ;  /* 0x000028060d0075a7 */ /* 0x000e64000802017f */
[----:B-1----:R-:W-:Y:S05]  /*7090*/  @!P1 BRA `(.L_x_171) ;  /* 0x00000010000c9947 */ /* 0x002fea0003800000 */
.L_x_194:
[----:B-1----:R-:W-:Y:S01]  /*70a0*/  PRMT R6, R9, 0x9910, RZ ;  /* 0x0000991009067816 */ /* 0x002fe200000000ff */
[----:B0-----:R0:W-:Y:S03]  /*70b0*/  @!P2 SYNCS.ARRIVE.TRANS64 RZ, [R13+URZ], R7 ;  /* 0x000000070dffa9a7 */ /* 0x0011e6000800003f */
[----:B------:R-:W-:-:S13]  /*70c0*/  ISETP.NE.AND P1, PT, R6, 0x2, PT ;  /* 0x000000020600780c */ /* 0x000fda0003f25270 */
[----:B0-----:R-:W-:Y:S05]  /*70d0*/  @P1 BRA `(.L_x_172) ;  /* 0x0000000000041947 */ /* 0x001fea0003800000 */
[----:B------:R-:W-:Y:S01]  /*70e0*/  BPT.TRAP 0x1 ;  /* 0x000000040000795c */ /* 0x000fe20000300000 */
.L_x_172:
[----:B------:R-:W-:Y:S05]  /*70f0*/  @P0 BRA `(.L_x_173) ;  /* 0x0000000000040947 */ /* 0x000fea0003800000 */
[----:B------:R-:W-:Y:S01]  /*7100*/  BPT.TRAP 0x1 ;  /* 0x000000040000795c */ /* 0x000fe20000300000 */
.L_x_173:
[----:B------:R-:W-:Y:S01]  /*7110*/  IMAD R6, R5, 0x4000, R14 ;  /* 0x0000400005067824 */ /* 0x000fe200078e020e */
[----:B------:R-:W-:Y:S01]  /*7120*/  R2UR UR34, R15 ;  /* 0x000000000f2272ca */ /* 0x000fe200000e0000 */
[----:B------:R-:W-:Y:S01]  /*7130*/  VIADD R20, R20, 0xffffffff ;  /* 0xffffffff14147836 */ /* 0x000fe20000000000 */
[----:B------:R-:W-:Y:S01]  /*7140*/  R2UR UR33, R13 ;  /* 0x000000000d2172ca */ /* 0x000fe200000e0000 */
[----:B------:R-:W-:Y:S01]  /*7150*/  UIADD3 UR6, UP0, UR22, 0xf0, URZ ;  /* 0x000000f016067890 */ /* 0x000fe2000ff1e03f */
[----:B------:R-:W-:Y:S01]  /*7160*/  R2UR UR24, R6 ;  /* 0x00000000061872ca */ /* 0x000fe200000e0000 */
[----:B------:R-:W-:Y:S01]  /*7170*/  IMAD R6, R5, 0x2000, R12 ;  /* 0x0000200005067824 */ /* 0x000fe200078e020c */
[----:B------:R-:W-:Y:S01]  /*7180*/  R2UR UR36, R19 ;  /* 0x00000000132472ca */ /* 0x000fe200000e0000 */
[----:B------:R-:W-:Y:S01]  /*7190*/  UIADD3 UR30, UP1, UR22, 0x1f0, URZ ;  /* 0x000001f0161e7890 */ /* 0x000fe2000ff3e03f */
[----:B------:R-:W-:Y:S01]  /*71a0*/  R2UR UR35, R22 ;  /* 0x00000000162372ca */ /* 0x000fe200000e0000 */
[----:B------:R-:W-:Y:S01]  /*71b0*/  IMAD R6, R6, 0x4, R14 ;  /* 0x0000000406067824 */ /* 0x000fe200078e020e */
[----:B------:R-:W-:Y:S01]  /*71c0*/  R2UR UR19, R18 ;  /* 0x00000000121372ca */ /* 0x000fe200000e0000 */
[----:B------:R-:W-:Y:S01]  /*71d0*/  UIADD3.X UR7, URZ, UR23, URZ, UP0, !UPT ;  /* 0x000000173f077290 */ /* 0x000fe200087fe43f */
[----:B------:R-:W-:Y:S01]  /*71e0*/  ISETP.GT.AND P3, PT, R20, 0x1, PT ;  /* 0x000000011400780c */ /* 0x000fe20003f64270 */
[----:B------:R-:W-:Y:S01]  /*71f0*/  UIADD3 UR26, UR34, 0x20, URZ ;  /* 0x00000020221a7890 */ /* 0x000fe2000fffe03f */
[----:B------:R-:W-:Y:S01]  /*7200*/  R2UR UR8, R6 ;  /* 0x00000000060872ca */ /* 0x000fe200000e0000 */
[----:B------:R-:W-:Y:S01]  /*7210*/  UIADD3.X UR31, URZ, UR23, URZ, UP1, !UPT ;  /* 0x000000173f1f7290 */ /* 0x000fe20008ffe43f */
[----:B------:R-:W-:Y:S01]  /*7220*/  VIADD R5, R5, 0x1 ;  /* 0x0000000105057836 */ /* 0x000fe20000000000 */
[----:B------:R-:W-:Y:S01]  /*7230*/  UIADD3 UR32, UR24, 0x180, URZ ;  /* 0x0000018018207890 */ /* 0x000fe2000fffe03f */
[----:B------:R-:W-:Y:S01]  /*7240*/  VIADD R15, R15, 0x40 ;  /* 0x000000400f0f7836 */ /* 0x000fe20000000000 */
[----:B------:R-:W-:Y:S01]  /*7250*/  UIADD3 UR24, UR24, 0x2180, URZ ;  /* 0x0000218018187890 */ /* 0x000fe2000fffe03f */
[----:B------:R-:W-:Y:S01]  /*7260*/  UMOV UR14, 0x0 ;  /* 0x00000000000e7882 */ /* 0x000fe20000000000 */
[----:B------:R-:W-:Y:S01]  /*7270*/  UMOV UR15, 0x10000000 ;  /* 0x10000000000f7882 */ /* 0x000fe20000000000 */
[----:B------:R-:W-:Y:S01]  /*7280*/  ISETP.NE.AND P1, PT, R5, 0x5, PT ;  /* 0x000000050500780c */ /* 0x000fe20003f25270 */
[----:B------:R-:W-:Y:S01]  /*7290*/  UMOV UR25, UR33 ;  /* 0x0000002100197c82 */ /* 0x000fe20008000000 */
[----:B------:R-:W-:Y:S01]  /*72a0*/  UMOV UR28, UR36 ;  /* 0x00000024001c7c82 */ /* 0x000fe20008000000 */
[----:B------:R-:W-:-:S02]  /*72b0*/  UMOV UR27, UR35 ;  /* 0x00000023001b7c82 */ /* 0x000fc40008000000 */
[----:B------:R-:W-:Y:S01]  /*72c0*/  UIADD3 UR16, UR8, 0x14180, URZ ;  /* 0x0001418008107890 */ /* 0x000fe2000fffe03f */
[----:B------:R0:W-:Y:S01]  /*72d0*/  UTMALDG.3D [UR32], [UR6], desc[UR14] ;  /* 0x00000e20060075b4 */ /* 0x0001e20008011000 */
[----:B------:R-:W-:Y:S01]  /*72e0*/  UIADD3 UR8, UR8, 0x18180, URZ ;  /* 0x0001818008087890 */ /* 0x000fe2000fffe03f */
[----:B------:R-:W-:Y:S01]  /*72f0*/  SEL R7, RZ, 0x1, P1 ;  /* 0x00000001ff077807 */ /* 0x000fe20000800000 */
[----:B------:R-:W-:Y:S01]  /*7300*/  UMOV UR29, 0x30000 ;  /* 0x00030000001d7882 */ /* 0x000fe20000000000 */
[----:B------:R-:W-:Y:S01]  /*7310*/  UMOV UR17, UR33 ;  /* 0x0000002100117c82 */ /* 0x000fe20008000000 */
[----:B------:R-:W-:Y:S01]  /*7320*/  UMOV UR18, UR34 ;  /* 0x0000002200127c82 */ /* 0x000fe20008000000 */
[----:B------:R-:W-:Y:S01]  /*7330*/  UMOV UR20, UR36 ;  /* 0x0000002400147c82 */ /* 0x000fe20008000000 */
[----:B------:R-:W-:Y:S01]  /*7340*/  UMOV UR9, UR33 ;  /* 0x0000002100097c82 */ /* 0x000fe20008000000 */
[----:B------:R-:W-:Y:S01]  /*7350*/  UMOV UR11, UR19 ;  /* 0x00000013000b7c82 */ /* 0x000fe20008000000 */
[----:B------:R-:W-:Y:S01]  /*7360*/  UMOV UR12, UR36 ;  /* 0x00000024000c7c82 */ /* 0x000fe20008000000 */
[----:B------:R0:W-:Y:S01]  /*7370*/  UTMALDG.3D [UR24], [UR6], desc[UR14] ;  /* 0x00000e18060075b4 */ /* 0x0001e20008011000 */
[----:B------:R-:W-:Y:S01]  /*7380*/  UMOV UR10, UR26 ;  /* 0x0000001a000a7c82 */ /* 0x000fe20008000000 */
[----:B------:R-:W-:-:S02]  /*7390*/  LOP3.LUT R4, R4, R7, RZ, 0x3c, !PT ;  /* 0x0000000704047212 */ /* 0x000fc400078e3cff */
[----:B------:R-:W-:Y:S01]  /*73a0*/  SEL R5, R5, RZ, P1 ;  /* 0x000000ff05057207 */ /* 0x000fe20000800000 */
[----:B------:R0:W-:Y:S01]  /*73b0*/  UTMALDG.3D.MULTICAST [UR16], [UR30], UR29, desc[UR14] ;  /* 0x00000e101e0073b4 */ /* 0x0001e2000801181d */
[----:B------:R0:W-:Y:S02]  /*73c0*/  UTMALDG.3D.MULTICAST [UR8], [UR30], UR29, desc[UR14] ;  /* 0x00000e081e0073b4 */ /* 0x0001e4000801181d */
[----:B0-----:R-:W-:Y:S05]  /*73d0*/  @P3 BRA `(.L_x_174) ;  /* 0xfffffffc00103947 */ /* 0x001fea000383ffff */
.L_x_170:
[----:B------:R-:W-:Y:S05]  /*73e0*/  BSYNC B1 ;  /* 0x0000000000017941 */ /* 0x000fea0003800000 */
.L_x_169:
[----:B------:R-:W2:Y:S01]  /*73f0*/  LDL.64 R24, [R1] ;  /* 0x0000000001187983 */ /* 0x000ea20000100a00 */
[----:B------:R-:W-:Y:S01]  /*7400*/  LOP3.LUT P4, RZ, R10, 0xff, RZ, 0xc0, !PT ;  /* 0x000000ff0aff7812 */ /* 0x000fe2000788c0ff */
[----:B------:R-:W-:Y:S01]  /*7410*/  VIADD R7, R8, UR40 ;  /* 0x0000002808077c36 */ /* 0x000fe20008000000 */
[----:B------:R-:W-:Y:S01]  /*7420*/  ULDC.64 UR6, c[0x0][0x650] ;  /* 0x0001940000067ab9 */ /* 0x000fe20000000a00 */
[----:B------:R-:W-:Y:S01]  /*7430*/  IMAD.U32 R8, RZ, RZ, UR40 ;  /* 0x00000028ff087e24 */ /* 0x000fe2000f8e00ff */
[----:B------:R-:W-:Y:S01]  /*7440*/  UISETP.GE.U32.AND UP0, UPT, UR40, 0x5, UPT ;  /* 0x000000052800788c */ /* 0x000fe2000bf06070 */
[----:B------:R-:W-:Y:S01]  /*7450*/  BSSY B1, `(.L_x_175) ;  /* 0x000006c000017945 */ /* 0x000fe20003800000 */
[----:B------:R-:W-:Y:S01]  /*7460*/  ISETP.GT.U32.AND P1, PT, R7, 0x4, PT ;  /* 0x000000040700780c */ /* 0x000fe20003f24070 */
[----:B------:R-:W-:Y:S01]  /*7470*/  IMAD.MOV.U32 R22, RZ, RZ, -0x1 ;  /* 0xffffffffff167424 */ /* 0x000fe200078e00ff */
[----:B------:R-:W-:Y:S01]  /*7480*/  PRMT R10, RZ, 0x7610, R10 ;  /* 0x00007610ff0a7816 */ /* 0x000fe2000000000a */
[----:B------:R-:W-:Y:S01]  /*7490*/  IMAD.MOV.U32 R18, RZ, RZ, -0x1 ;  /* 0xffffffffff127424 */ /* 0x000fe200078e00ff */
[----:B------:R-:W-:Y:S01]  /*74a0*/  ISETP.LT.U32.AND P1, PT, R8, 0x5, P1 ;  /* 0x000000050800780c */ /* 0x000fe20000f21070 */
[----:B------:R-:W-:Y:S01]  /*74b0*/  IMAD.MOV.U32 R19, RZ, RZ, -0x1 ;  /* 0xffffffffff137424 */ /* 0x000fe200078e00ff */
[----:B------:R-:W-:Y:S01]  /*74c0*/  PLOP3.LUT P3, PT, PT, PT, UP0, 0x80, 0x0 ;  /* 0x000000000000781c */ /* 0x000fe20003f6f008 */
[----:B------:R-:W0:Y:S01]  /*74d0*/  @P4 S2R R5, SR_CgaCtaId ;  /* 0x0000000000054919 */ /* 0x000e220000008800 */
[----:B------:R-:W-:-:S04]  /*74e0*/  @P4 MOV R4, 0x400 ;  /* 0x0000040000044802 */ /* 0x000fc80000000f00 */
[----:B0-----:R-:W-:Y:S01]  /*74f0*/  @P4 LEA R6, R5, R4, 0x18 ;  /* 0x0000000405064211 */ /* 0x001fe200078ec0ff */
[----:B------:R-:W-:Y:S01]  /*7500*/  IMAD.WIDE.U32 R4, R7, -0x33333333, RZ ;  /* 0xcccccccd07047825 */ /* 0x000fe200078e00ff */
[----:B------:R-:W-:Y:S02]  /*7510*/  SEL R4, RZ, 0x1, !P1 ;  /* 0x00000001ff047807 */ /* 0x000fe40004800000 */
[----:B------:R0:W-:Y:S02]  /*7520*/  @P4 SYNCS.ARRIVE.TRANS64.A1T0 RZ, [R6+URZ+0x88], RZ ;  /* 0x000088ff06ff49a7 */ /* 0x0001e4000810003f */
[----:B------:R-:W-:Y:S02]  /*7530*/  LOP3.LUT R3, R3, R4, RZ, 0x3c, !PT ;  /* 0x0000000403037212 */ /* 0x000fe400078e3cff */
[----:B------:R-:W-:Y:S02]  /*7540*/  PRMT R4, RZ, 0x7610, R4 ;  /* 0x00007610ff047816 */ /* 0x000fe40000000004 */
[----:B0-----:R-:W-:-:S04]  /*7550*/  SHF.R.U32.HI R6, RZ, 0x2, R5 ;  /* 0x00000002ff067819 */ /* 0x001fc80000011605 */
[----:B------:R-:W-:Y:S01]  /*7560*/  @P3 LOP3.LUT R3, R3, 0x1, R6, 0x78, !PT ;  /* 0x0000000103033812 */ /* 0x000fe200078e7806 */
[----:B------:R-:W-:Y:S01]  /*7570*/  IMAD R8, R6, -0x5, R7 ;  /* 0xfffffffb06087824 */ /* 0x000fe200078e0207 */
[----:B--2---:R-:W-:-:S04]  /*7580*/  IADD3 R16, P4, R16, R24, RZ ;  /* 0x0000001810107210 */ /* 0x004fc80007f9e0ff */
[----:B------:R-:W-:Y:S01]  /*7590*/  ISETP.GE.U32.AND P1, PT, R16, UR6, PT ;  /* 0x0000000610007c0c */ /* 0x000fe2000bf26070 */
[----:B------:R-:W-:-:S05]  /*75a0*/  IMAD.X R17, R17, 0x1, R0, P4 ;  /* 0x0000000111117824 */ /* 0x000fca00020e0600 */
[----:B------:R-:W-:-:S13]  /*75b0*/  ISETP.GE.U32.AND.EX P1, PT, R17, UR7, PT, P1 ;  /* 0x0000000711007c0c */ /* 0x000fda000bf26110 */
[----:B------:R-:W-:Y:S05]  /*75c0*/  @P1 BRA `(.L_x_176) ;  /* 0x0000000400501947 */ /* 0x000fea0003800000 */
[----:B------:R-:W0:Y:S01]  /*75d0*/  S2R R13, SR_CTAID.X ;  /* 0x00000000000d7919 */ /* 0x000e220000002500 */
[----:B------:R-:W-:Y:S01]  /*75e0*/  ULDC.64 UR6, c[0x0][0x628] ;  /* 0x00018a0000067ab9 */ /* 0x000fe20000000a00 */
[----:B------:R-:W-:Y:S01]  /*75f0*/  ULDC UR9, c[0x0][0x630] ;  /* 0x00018c0000097ab9 */ /* 0x000fe20000000800 */
[----:B------:R-:W-:Y:S01]  /*7600*/  ISETP.NE.U32.AND P1, PT, RZ, UR6, PT ;  /* 0x00000006ff007c0c */ /* 0x000fe2000bf25070 */
[----:B------:R-:W1:Y:S01]  /*7610*/  S2R R14, SR_CTAID.Y ;  /* 0x00000000000e7919 */ /* 0x000e620000002600 */
[----:B------:R-:W-:Y:S01]  /*7620*/  ULDC UR10, c[0x0][0x150] ;  /* 0x00005400000a7ab9 */ /* 0x000fe20000000800 */
[----:B------:R-:W-:Y:S01]  /*7630*/  IMAD.MOV.U32 R4, RZ, RZ, R16 ;  /* 0x000000ffff047224 */ /* 0x000fe200078e0010 */
[----:B------:R-:W-:Y:S01]  /*7640*/  ISETP.NE.AND.EX P1, PT, RZ, UR7, PT, P1 ;  /* 0x00000007ff007c0c */ /* 0x000fe2000bf25310 */
[----:B------:R-:W-:Y:S01]  /*7650*/  IMAD.MOV.U32 R5, RZ, RZ, R17 ;  /* 0x000000ffff057224 */ /* 0x000fe200078e0011 */
[----:B0-----:R-:W-:-:S11]  /*7660*/  I2FP.F32.U32 R18, R13 ;  /* 0x0000000d00127245 */ /* 0x001fd60000201000 */
[----:B------:R-:W-:Y:S05]  /*7670*/  @!P1 BRA `(.L_x_177) ;  /* 0x0000000000289947 */ /* 0x000fea0003800000 */
[----:B------:R-:W-:Y:S02]  /*7680*/  ULDC UR8, c[0x0][0x634] ;  /* 0x00018d0000087ab9 */ /* 0x000fe40000000800 */
[----:B------:R-:W-:-:S05]  /*7690*/  IADD3 R5, P1, R16, UR8, RZ ;  /* 0x0000000810057c10 */ /* 0x000fca000ff3e0ff */
[----:B------:R-:W-:-:S04]  /*76a0*/  IMAD.X R15, RZ, RZ, R17, P1 ;  /* 0x000000ffff0f7224 */ /* 0x000fc800008e0611 */
[----:B------:R-:W-:-:S04]  /*76b0*/  IMAD.WIDE.U32 R6, R15, UR6, RZ ;  /* 0x000000060f067c25 */ /* 0x000fc8000f8e00ff */
[----:B------:R-:W-:-:S04]  /*76c0*/  IMAD.WIDE.U32 R6, P1, R5, UR7, R6 ;  /* 0x0000000705067c25 */ /* 0x000fc8000f820006 */
[----:B------:R-:W-:-:S04]  /*76d0*/  IMAD.WIDE.U32 R4, R5, UR6, RZ ;  /* 0x0000000605047c25 */ /* 0x000fc8000f8e00ff */
[----:B------:R-:W-:Y:S01]  /*76e0*/  IMAD.MOV.U32 R4, RZ, RZ, R7 ;  /* 0x000000ffff047224 */ /* 0x000fe200078e0007 */
[----:B------:R-:W-:Y:S01]  /*76f0*/  IADD3 RZ, P3, R5, R6, RZ ;  /* 0x0000000605ff7210 */ /* 0x000fe20007f7e0ff */
[----:B------:R-:W-:-:S04]  /*7700*/  IMAD.X R5, RZ, RZ, RZ, P1 ;  /* 0x000000ffff057224 */ /* 0x000fc800008e06ff */
[----:B------:R-:W-:-:S08]  /*7710*/  IMAD.WIDE.U32.X R4, R15, UR7, R4, P3 ;  /* 0x000000070f047c25 */ /* 0x000fd000098e0404 */
.L_x_177:
[--C-:B------:R-:W-:Y:S01]  /*7720*/  SHF.R.U64 R19, R4, UR9, R5.reuse ;  /* 0x0000000904137c19 */ /* 0x100fe20008001205 */
[----:B------:R-:W-:Y:S01]  /*7730*/  FMUL R18, R18, UR10 ;  /* 0x0000000a12127c20 */ /* 0x000fe20008400000 */
[----:B------:R-:W-:Y:S01]  /*7740*/  SHF.R.U32.HI R4, RZ, UR9, R5 ;  /* 0x00000009ff047c19 */ /* 0x000fe20008011605 */
[----:B------:R-:W0:Y:S01]  /*7750*/  LDC R6, c[0x0][0x144] ;  /* 0x00005100ff067b82 */ /* 0x000e220000000800 */
[----:B------:R-:W-:Y:S01]  /*7760*/  IADD3 R5, P1, RZ, -R19, RZ ;  /* 0x80000013ff057210 */ /* 0x000fe20007f3e0ff */
[----:B------:R-:W-:Y:S01]  /*7770*/  ULDC UR8, c[0x0][0x154] ;  /* 0x0000550000087ab9 */ /* 0x000fe20000000800 */
[----:B-1----:R-:W-:Y:S01]  /*7780*/  I2FP.F32.U32 R7, R14 ;  /* 0x0000000e00077245 */ /* 0x002fe20000201000 */
[----:B------:R-:W1:Y:S01]  /*7790*/  F2I.U32.TRUNC.NTZ R18, R18 ;  /* 0x0000001200127305 */ /* 0x000e62000020f000 */
[----:B------:R-:W-:Y:S01]  /*77a0*/  ULDC.64 UR6, c[0x0][0x620] ;  /* 0x0001880000067ab9 */ /* 0x000fe20000000a00 */
[----:B------:R-:W-:Y:S01]  /*77b0*/  IMAD.X R4, RZ, RZ, ~R4, P1 ;  /* 0x000000ffff047224 */ /* 0x000fe200008e0e04 */
[----:B------:R-:W-:Y:S01]  /*77c0*/  ISETP.NE.AND P4, PT, R2, 0x1, PT ;  /* 0x000000010200780c */ /* 0x000fe20003f85270 */
[----:B------:R-:W-:Y:S01]  /*77d0*/  FMUL R20, R7, UR8 ;  /* 0x0000000807147c20 */ /* 0x000fe20008400000 */
[----:B------:R-:W2:Y:S01]  /*77e0*/  LDC R21, c[0x0][0x148] ;  /* 0x00005200ff157b82 */ /* 0x000ea20000000800 */
[----:B------:R-:W-:Y:S01]  /*77f0*/  IMAD R4, R4, UR6, RZ ;  /* 0x0000000604047c24 */ /* 0x000fe2000f8e02ff */
[----:B------:R-:W-:-:S02]  /*7800*/  ULDC.64 UR8, c[0x0][0x640] ;  /* 0x0001900000087ab9 */ /* 0x000fc40000000a00 */
[----:B------:R-:W-:Y:S01]  /*7810*/  ISETP.NE.U32.AND P1, PT, RZ, UR8, PT ;  /* 0x00000008ff007c0c */ /* 0x000fe2000bf25070 */
[----:B------:R-:W3:Y:S01]  /*7820*/  F2I.U32.TRUNC.NTZ R20, R20 ;  /* 0x0000001400147305 */ /* 0x000ee2000020f000 */
[C---:B------:R-:W-:Y:S02]  /*7830*/  IMAD R7, R5.reuse, UR7, R4 ;  /* 0x0000000705077c24 */ /* 0x040fe4000f8e0204 */
[----:B------:R-:W-:Y:S01]  /*7840*/  IMAD.WIDE.U32 R4, R5, UR6, R16 ;  /* 0x0000000605047c25 */ /* 0x000fe2000f8e0010 */
[----:B------:R-:W-:Y:S01]  /*7850*/  ULDC UR6, c[0x0][0x618] ;  /* 0x0001860000067ab9 */ /* 0x000fe20000000800 */
[----:B------:R-:W-:Y:S02]  /*7860*/  ISETP.NE.AND.EX P1, PT, RZ, UR9, PT, P1 ;  /* 0x00000009ff007c0c */ /* 0x000fe4000bf25310 */
[----:B------:R-:W-:Y:S02]  /*7870*/  IMAD.IADD R5, R5, 0x1, R7 ;  /* 0x0000000105057824 */ /* 0x000fe400078e0207 */
[----:B-1----:R-:W-:-:S03]  /*7880*/  IMAD.MOV R18, RZ, RZ, -R18 ;  /* 0x000000ffff127224 */ /* 0x002fc600078e0a12 */
[----:B------:R-:W-:Y:S01]  /*7890*/  SHF.R.U64 R15, R4, UR6, R5 ;  /* 0x00000006040f7c19 */ /* 0x000fe20008001205 */
[----:B0-----:R-:W-:Y:S01]  /*78a0*/  IMAD R13, R6, R18, R13 ;  /* 0x00000012060d7224 */ /* 0x001fe200078e020d */
[----:B------:R-:W-:Y:S01]  /*78b0*/  SHF.R.U32.HI R4, RZ, UR6, R5 ;  /* 0x00000006ff047c19 */ /* 0x000fe20008011605 */
[----:B------:R-:W-:Y:S01]  /*78c0*/  ULDC UR6, c[0x0][0x608] ;  /* 0x0001820000067ab9 */ /* 0x000fe20000000800 */
[----:B---3--:R-:W-:Y:S02]  /*78d0*/  IMAD.MOV R6, RZ, RZ, -R20 ;  /* 0x000000ffff067224 */ /* 0x008fe400078e0a14 */
[--C-:B------:R-:W-:Y:S02]  /*78e0*/  SHF.R.U64 R18, R15, UR6, R4.reuse ;  /* 0x000000060f127c19 */ /* 0x100fe40008001204 */
[----:B------:R-:W-:Y:S01]  /*78f0*/  SHF.R.U32.HI R5, RZ, UR6, R4 ;  /* 0x00000006ff057c19 */ /* 0x000fe20008011604 */
[----:B------:R-:W-:Y:S01]  /*7900*/  ULDC UR6, c[0x0][0x658] ;  /* 0x0001960000067ab9 */ /* 0x000fe20000000800 */
[----:B--2---:R-:W-:-:S02]  /*7910*/  @P4 IMAD R13, R21, R6, R14 ;  /* 0x00000006150d4224 */ /* 0x004fc400078e020e */
[--C-:B------:R-:W-:Y:S02]  /*7920*/  SHF.R.U64 R14, R18, UR6, R5.reuse ;  /* 0x00000006120e7c19 */ /* 0x100fe40008001205 */
[----:B------:R-:W-:-:S03]  /*7930*/  SHF.R.U32.HI R21, RZ, UR6, R5 ;  /* 0x00000006ff157c19 */ /* 0x000fc60008011605 */
[----:B------:R-:W-:Y:S02]  /*7940*/  IMAD.MOV.U32 R6, RZ, RZ, R14 ;  /* 0x000000ffff067224 */ /* 0x000fe400078e000e */
[----:B------:R-:W-:Y:S01]  /*7950*/  IMAD.MOV.U32 R5, RZ, RZ, R21 ;  /* 0x000000ffff057224 */ /* 0x000fe200078e0015 */
[----:B------:R-:W-:Y:S06]  /*7960*/  @!P1 BRA `(.L_x_178) ;  /* 0x00000000002c9947 */ /* 0x000fec0003800000 */
        /* <DEDUP_REMOVED lines=9> */
[----:B------:R-:W-:-:S04]  /*7a00*/  IMAD.WIDE.U32.X R4, R21, UR9, R4, P3 ;  /* 0x0000000915047c25 */ /* 0x000fc800098e0404 */
[----:B------:R-:W-:-:S07]  /*7a10*/  IMAD.MOV.U32 R6, RZ, RZ, R4 ;  /* 0x000000ffff067224 */ /* 0x000fce00078e0004 */
.L_x_178:
[----:B------:R-:W-:Y:S01]  /*7a20*/  ULDC UR6, c[0x0][0x648] ;  /* 0x0001920000067ab9 */ /* 0x000fe20000000800 */
[----:B------:R-:W-:Y:S01]  /*7a30*/  LOP3.LUT R4, R18, UR13, RZ, 0xc0, !PT ;  /* 0x0000000d12047c12 */ /* 0x000fe2000f8ec0ff */
[----:B------:R-:W-:Y:S01]  /*7a40*/  ULDC UR7, c[0x0][0x610] ;  /* 0x0001840000077ab9 */ /* 0x000fe20000000800 */
[----:B------:R-:W-:Y:S01]  /*7a50*/  SHF.R.U64 R5, R6, UR6, R5 ;  /* 0x0000000606057c19 */ /* 0x000fe20008001205 */
[----:B------:R-:W-:Y:S01]  /*7a60*/  ULDC UR6, c[0x0][0x638] ;  /* 0x00018e0000067ab9 */ /* 0x000fe20000000800 */
[----:B------:R-:W-:-:S03]  /*7a70*/  LOP3.LUT R15, R15, UR4, RZ, 0xc0, !PT ;  /* 0x000000040f0f7c12 */ /* 0x000fc6000f8ec0ff */
[----:B------:R-:W-:Y:S02]  /*7a80*/  IMAD.MOV R7, RZ, RZ, -R5 ;  /* 0x000000ffff077224 */ /* 0x000fe400078e0a05 */
[----:B------:R-:W-:Y:S02]  /*7a90*/  IMAD R4, R5, UR5, R4 ;  /* 0x0000000505047c24 */ /* 0x000fe4000f8e0204 */
[----:B------:R-:W-:Y:S01]  /*7aa0*/  IMAD R14, R7, UR6, R14 ;  /* 0x00000006070e7c24 */ /* 0x000fe2000f8e020e */
[----:B------:R-:W-:Y:S01]  /*7ab0*/  ULDC UR6, c[0x0][0x600] ;  /* 0x0001800000067ab9 */ /* 0x000fe20000000800 */
[----:B------:R-:W-:Y:S02]  /*7ac0*/  IMAD R13, R4, UR7, R13 ;  /* 0x00000007040d7c24 */ /* 0x000fe4000f8e020d */
[----:B------:R-:W-:Y:S02]  /*7ad0*/  IMAD R14, R14, UR6, R15 ;  /* 0x000000060e0e7c24 */ /* 0x000fe4000f8e020f */
[----:B------:R-:W-:-:S03]  /*7ae0*/  IMAD.MOV.U32 R4, RZ, RZ, 0x1 ;  /* 0x00000001ff047424 */ /* 0x000fc600078e00ff */
[----:B------:R-:W-:Y:S02]  /*7af0*/  SEL R18, R14, R13, !P4 ;  /* 0x0000000d0e127207 */ /* 0x000fe40006000000 */
[----:B------:R-:W-:-:S07]  /*7b00*/  SEL R22, R13, R14, !P4 ;  /* 0x0000000e0d167207 */ /* 0x000fce0006000000 */
.L_x_176:
[----:B------:R-:W-:Y:S05]  /*7b10*/  BSYNC B1 ;  /* 0x0000000000017941 */ /* 0x000fea0003800000 */
.L_x_175:
[----:B------:R-:W-:-:S13]  /*7b20*/  LOP3.LUT P1, RZ, R4, 0xff, RZ, 0xc0, !PT ;  /* 0x000000ff04ff7812 */ /* 0x000fda000782c0ff */
[----:B------:R-:W-:Y:S05]  /*7b30*/  @P1 BRA `(.L_x_179) ;  /* 0xfffffff400041947 */ /* 0x000fea000383ffff */
[----:B------:R-:W-:Y:S05]  /*7b40*/  BSYNC B0 ;  /* 0x0000000000007941 */ /* 0x000fea0003800000 */
.L_x_167:
[----:B------:R-:W-:-:S03]  /*7b50*/  UMOV UR6, 0xffffffff ;  /* 0xffffffff00067882 */ /* 0x000fc60000000000 */
[----:B------:R-:W-:Y:S05]  /*7b60*/  BRA.DIV UR6, `(.L_x_180) ;  /* 0x00000006066c7947 */ /* 0x000fea000b800000 */
[----:B------:R-:W-:-:S13]  /*7b70*/  ELECT P6, URZ, PT ;  /* 0x00000000003f782f */ /* 0x000fda00038c0000 */
.L_x_197:
[----:B------:R-:W-:Y:S04]  /*7b80*/  BSSY B0, `(.L_x_181) ;  /* 0x0000034000007945 */ /* 0x000fe80003800000 */
[----:B------:R-:W-:Y:S05]  /*7b90*/  @!P6 BRA `(.L_x_182) ;  /* 0x0000000000c8e947 */ /* 0x000fea0003800000 */
[----:B------:R-:W-:-:S04]  /*7ba0*/  LOP3.LUT R23, R23, 0x2, RZ, 0xfc, !PT ;  /* 0x0000000217177812 */ /* 0x000fc800078efcff */
[----:B------:R-:W-:-:S13]  /*7bb0*/  ISETP.NE.AND P0, PT, R23, 0x3, PT ;  /* 0x000000031700780c */ /* 0x000fda0003f05270 */
[----:B------:R-:W-:Y:S05]  /*7bc0*/  @!P0 BRA `(.L_x_183) ;  /* 0x0000000000048947 */ /* 0x000fea0003800000 */
[----:B------:R-:W-:Y:S01]  /*7bd0*/  BPT.TRAP 0x1 ;  /* 0x000000040000795c */ /* 0x000fe20000300000 */
.L_x_183:
[----:B------:R-:W0:Y:S01]  /*7be0*/  S2R R5, SR_CgaCtaId ;  /* 0x0000000000057919 */ /* 0x000e220000008800 */
[----:B------:R-:W-:Y:S02]  /*7bf0*/  MOV R0, 0x400 ;  /* 0x0000040000007802 */ /* 0x000fe40000000f00 */
[----:B------:R-:W-:Y:S02]  /*7c00*/  SHF.L.U32 R2, R3, 0x1f, RZ ;  /* 0x0000001f03027819 */ /* 0x000fe400000006ff */
[----:B0-----:R-:W-:-:S05]  /*7c10*/  LEA R5, R5, R0, 0x18 ;  /* 0x0000000005057211 */ /* 0x001fca00078ec0ff */
[----:B------:R-:W-:-:S04]  /*7c20*/  VIADD R5, R5, 0x28 ;  /* 0x0000002805057836 */ /* 0x000fc80000000000 */
[C---:B------:R-:W-:Y:S02]  /*7c30*/  IMAD R7, R8.reuse, 0x8, R5 ;  /* 0x0000000808077824 */ /* 0x040fe400078e0205 */
[----:B------:R-:W-:Y:S02]  /*7c40*/  VIADD R8, R8, 0x1 ;  /* 0x0000000108087836 */ /* 0x000fe40000000000 */
[----:B------:R-:W0:Y:S03]  /*7c50*/  SYNCS.PHASECHK.TRANS64.TRYWAIT P0, [R7+URZ], R2 ;  /* 0x00000002070075a7 */ /* 0x000e26000800017f */
[----:B------:R-:W-:-:S04]  /*7c60*/  ISETP.NE.AND P1, PT, R8, 0x5, PT ;  /* 0x000000050800780c */ /* 0x000fc80003f25270 */
[----:B------:R-:W-:Y:S02]  /*7c70*/  SEL R0, RZ, 0x1, P1 ;  /* 0x00000001ff007807 */ /* 0x000fe40000800000 */
[----:B------:R-:W-:Y:S02]  /*7c80*/  SEL R8, R8, RZ, P1 ;  /* 0x000000ff08087207 */ /* 0x000fe40000800000 */
[----:B------:R-:W-:-:S03]  /*7c90*/  LOP3.LUT R9, R3, R0, RZ, 0x3c, !PT ;  /* 0x0000000003097212 */ /* 0x000fc600078e3cff */
[----:B------:R-:W-:Y:S01]  /*7ca0*/  IMAD R6, R8, 0x8, R5 ;  /* 0x0000000808067824 */ /* 0x000fe200078e0205 */
[----:B------:R-:W-:Y:S01]  /*7cb0*/  SHF.L.U32 R3, R9, 0x1f, RZ ;  /* 0x0000001f09037819 */ /* 0x000fe200000006ff */
[----:B0-----:R-:W-:Y:S06]  /*7cc0*/  @!P0 BRA `(.L_x_184) ;  /* 0x0000000400348947 */ /* 0x001fec0003800000 */
.L_x_198:
[----:B------:R-:W1:Y:S01]  /*7cd0*/  SYNCS.PHASECHK.TRANS64.TRYWAIT P0, [R6+URZ], R3 ;  /* 0x00000003060075a7 */ /* 0x000e62000800017f */
[----:B------:R-:W-:-:S05]  /*7ce0*/  VIADD R0, R8, 0x1 ;  /* 0x0000000108007836 */ /* 0x000fca0000000000 */
[----:B------:R-:W-:-:S04]  /*7cf0*/  ISETP.NE.AND P1, PT, R0, 0x5, PT ;  /* 0x000000050000780c */ /* 0x000fc80003f25270 */
[----:B0-----:R-:W-:Y:S02]  /*7d00*/  SEL R2, RZ, 0x1, P1 ;  /* 0x00000001ff027807 */ /* 0x001fe40000800000 */
[----:B------:R-:W-:Y:S02]  /*7d10*/  SEL R0, R0, RZ, P1 ;  /* 0x000000ff00007207 */ /* 0x000fe40000800000 */
[----:B------:R-:W-:-:S03]  /*7d20*/  LOP3.LUT R9, R9, R2, RZ, 0x3c, !PT ;  /* 0x0000000209097212 */ /* 0x000fc600078e3cff */
[----:B------:R-:W-:Y:S01]  /*7d30*/  IMAD R7, R0, 0x8, R5 ;  /* 0x0000000800077824 */ /* 0x000fe200078e0205 */
[----:B------:R-:W-:Y:S01]  /*7d40*/  SHF.L.U32 R4, R9, 0x1f, RZ ;  /* 0x0000001f09047819 */ /* 0x000fe200000006ff */
[----:B-1----:R-:W-:Y:S06]  /*7d50*/  @!P0 BRA `(.L_x_185) ;  /* 0x0000000400248947 */ /* 0x002fec0003800000 */
.L_x_199:
[----:B------:R-:W1:Y:S01]  /*7d60*/  SYNCS.PHASECHK.TRANS64.TRYWAIT P0, [R7+URZ], R4 ;  /* 0x00000004070075a7 */ /* 0x000e62000800017f */
[----:B------:R-:W-:-:S05]  /*7d70*/  VIADD R0, R0, 0x1 ;  /* 0x0000000100007836 */ /* 0x000fca0000000000 */
[----:B------:R-:W-:-:S04]  /*7d80*/  ISETP.NE.AND P1, PT, R0, 0x5, PT ;  /* 0x000000050000780c */ /* 0x000fc80003f25270 */
[----:B------:R-:W-:Y:S02]  /*7d90*/  SEL R2, RZ, 0x1, P1 ;  /* 0x00000001ff027807 */ /* 0x000fe40000800000 */
[----:B------:R-:W-:Y:S02]  /*7da0*/  SEL R0, R0, RZ, P1 ;  /* 0x000000ff00007207 */ /* 0x000fe40000800000 */
[----:B------:R-:W-:-:S03]  /*7db0*/  LOP3.LUT R9, R9, R2, RZ, 0x3c, !PT ;  /* 0x0000000209097212 */ /* 0x000fc600078e3cff */
[----:B0-----:R-:W-:Y:S01]  /*7dc0*/  IMAD R6, R0, 0x8, R5 ;  /* 0x0000000800067824 */ /* 0x001fe200078e0205 */
[----:B------:R-:W-:Y:S01]  /*7dd0*/  SHF.L.U32 R3, R9, 0x1f, RZ ;  /* 0x0000001f09037819 */ /* 0x000fe200000006ff */
[----:B-1----:R-:W-:Y:S06]  /*7de0*/  @!P0 BRA `(.L_x_186) ;  /* 0x0000000400148947 */ /* 0x002fec0003800000 */
.L_x_200:
[----:B------:R-:W1:Y:S01]  /*7df0*/  SYNCS.PHASECHK.TRANS64.TRYWAIT P0, [R6+URZ], R3 ;  /* 0x00000003060075a7 */ /* 0x000e62000800017f */
[----:B------:R-:W-:-:S05]  /*7e00*/  VIADD R0, R0, 0x1 ;  /* 0x0000000100007836 */ /* 0x000fca0000000000 */
[----:B------:R-:W-:-:S04]  /*7e10*/  ISETP.NE.AND P1, PT, R0, 0x5, PT ;  /* 0x000000050000780c */ /* 0x000fc80003f25270 */
[----:B------:R-:W-:Y:S02]  /*7e20*/  SEL R2, RZ, 0x1, P1 ;  /* 0x00000001ff027807 */ /* 0x000fe40000800000 */
[----:B------:R-:W-:Y:S02]  /*7e30*/  SEL R0, R0, RZ, P1 ;  /* 0x000000ff00007207 */ /* 0x000fe40000800000 */
[----:B------:R-:W-:Y:S01]  /*7e40*/  LOP3.LUT R2, R9, R2, RZ, 0x3c, !PT ;  /* 0x0000000209027212 */ /* 0x000fe200078e3cff */
[----:B-1----:R-:W-:Y:S06]  /*7e50*/  @!P0 BRA `(.L_x_187) ;  /* 0x00000004000c8947 */ /* 0x002fec0003800000 */
.L_x_201:
[----:B------:R-:W-:Y:S01]  /*7e60*/  IMAD R5, R0, 0x8, R5 ;  /* 0x0000000800057824 */ /* 0x000fe200078e0205 */
[----:B------:R-:W-:-:S07]  /*7e70*/  SHF.L.U32 R0, R2, 0x1f, RZ ;  /* 0x0000001f02007819 */ /* 0x000fce00000006ff */
.L_x_188:
[----:B--2---:R2:W3:Y:S02]  /*7e80*/  SYNCS.PHASECHK.TRANS64.TRYWAIT P0, [R5+URZ], R0 ;  /* 0x00000000050075a7 */ /* 0x0044e4000800017f */
[----:B---3--:R-:W-:Y:S05]  /*7e90*/  @!P0 NANOSLEEP.SYNCS 0x989680 ;  /* 0x009896800000895d */ /* 0x008fea0003900000 */
[----:B------:R-:W3:Y:S02]  /*7ea0*/  @!P0 SYNCS.PHASECHK.TRANS64 P0, [R5+URZ], R0 ;  /* 0x00000000050085a7 */ /* 0x000ee4000800007f */
[----:B---3--:R-:W-:Y:S05]  /*7eb0*/  @!P0 BRA `(.L_x_188) ;  /* 0xfffffffc00f08947 */ /* 0x008fea000383ffff */
.L_x_182:
[----:B------:R-:W-:Y:S05]  /*7ec0*/  BSYNC B0 ;  /* 0x0000000000007941 */ /* 0x000fea0003800000 */
.L_x_181:
[----:B------:R-:W-:Y:S05]  /*7ed0*/  EXIT ;  /* 0x000000000000794d */ /* 0x000fea0003800000 */
.L_x_19:
[----:B0-----:R-:W-:-:S04]  /*7ee0*/  IMAD.U32 R3, RZ, RZ, UR43 ;  /* 0x0000002bff037e24 */ /* 0x001fc8000f8e00ff */
[----:B------:R0:W1:Y:S03]  /*7ef0*/  SYNCS.PHASECHK.TRANS64.TRYWAIT P0, [R3+URZ+-0x8], R0 ;  /* 0xfffff800030075a7 */ /* 0x000066000800017f */
[----:B-1----:R-:W-:Y:S05]  /*7f00*/  @!P0 NANOSLEEP.SYNCS 0x989680 ;  /* 0x009896800000895d */ /* 0x002fea0003900000 */
[----:B------:R-:W1:Y:S02]  /*7f10*/  @!P0 SYNCS.PHASECHK.TRANS64 P0, [R3+URZ+-0x8], R0 ;  /* 0xfffff800030085a7 */ /* 0x000e64000800007f */
[----:B-1----:R-:W-:Y:S05]  /*7f20*/  @!P0 BRA `(.L_x_19) ;  /* 0xfffffffc00ec8947 */ /* 0x002fea000383ffff */
[----:B------:R-:W-:Y:S05]  /*7f30*/  BRA `(.L_x_189) ;  /* 0xffffff9800247947 */ /* 0x000fea000383ffff */
.L_x_24:
[----:B-1----:R1:W2:Y:S02]  /*7f40*/  SYNCS.PHASECHK.TRANS64.TRYWAIT P1, [R3+URZ], R0 ;  /* 0x00000000030075a7 */ /* 0x0022a4000802017f */
[----:B--2---:R-:W-:Y:S05]  /*7f50*/  @!P1 NANOSLEEP.SYNCS 0x989680 ;  /* 0x009896800000995d */ /* 0x004fea0003900000 */
[----:B------:R-:W2:Y:S02]  /*7f60*/  @!P1 SYNCS.PHASECHK.TRANS64 P1, [R3+URZ], R0 ;  /* 0x00000000030095a7 */ /* 0x000ea4000802007f */
[----:B--2---:R-:W-:Y:S05]  /*7f70*/  @!P1 BRA `(.L_x_24) ;  /* 0xfffffffc00f09947 */ /* 0x004fea000383ffff */
[----:B------:R-:W-:Y:S05]  /*7f80*/  BRA `(.L_x_23) ;  /* 0xffffff9800987947 */ /* 0x000fea000383ffff */
.L_x_29:
[----:B-1----:R-:W-:-:S04]  /*7f90*/  IMAD.U32 R5, RZ, RZ, UR7 ;  /* 0x00000007ff057e24 */ /* 0x002fc8000f8e00ff */
[----:B------:R1:W2:Y:S03]  /*7fa0*/  SYNCS.PHASECHK.TRANS64.TRYWAIT P1, [R5+URZ], R4 ;  /* 0x00000004050075a7 */ /* 0x0002a6000802017f */
[----:B--2---:R-:W-:Y:S05]  /*7fb0*/  @!P1 NANOSLEEP.SYNCS 0x989680 ;  /* 0x009896800000995d */ /* 0x004fea0003900000 */
[----:B------:R-:W2:Y:S02]  /*7fc0*/  @!P1 SYNCS.PHASECHK.TRANS64 P1, [R5+URZ], R4 ;  /* 0x00000004050095a7 */ /* 0x000ea4000802007f */
[----:B--2---:R-:W-:Y:S05]  /*7fd0*/  @!P1 BRA `(.L_x_29) ;  /* 0xfffffffc00ec9947 */ /* 0x004fea000383ffff */
[----:B------:R-:W-:Y:S05]  /*7fe0*/  BRA `(.L_x_28) ;  /* 0xffffff9c00d87947 */ /* 0x000fea000383ffff */
.L_x_35:
[----:B0-----:R-:W-:-:S04]  /*7ff0*/  IMAD.U32 R3, RZ, RZ, UR43 ;  /* 0x0000002bff037e24 */ /* 0x001fc8000f8e00ff */
[----:B------:R0:W1:Y:S03]  /*8000*/  SYNCS.PHASECHK.TRANS64.TRYWAIT P0, [R3+URZ+0x8], R0 ;  /* 0x00000800030075a7 */ /* 0x000066000800017f */
[----:B-1----:R-:W-:Y:S05]  /*8010*/  @!P0 NANOSLEEP.SYNCS 0x989680 ;  /* 0x009896800000895d */ /* 0x002fea0003900000 */
[----:B------:R-:W1:Y:S02]  /*8020*/  @!P0 SYNCS.PHASECHK.TRANS64 P0, [R3+URZ+0x8], R0 ;  /* 0x00000800030085a7 */ /* 0x000e64000800007f */
[----:B-1----:R-:W-:Y:S05]  /*8030*/  @!P0 BRA `(.L_x_35) ;  /* 0xfffffffc00ec8947 */ /* 0x002fea000383ffff */
[----:B------:R-:W-:Y:S05]  /*8040*/  BRA `(.L_x_190) ;  /* 0xffffffa400887947 */ /* 0x000fea000383ffff */
.L_x_168:
[----:B------:R-:W-:Y:S01]  /*8050*/  BSSY B1, `(.L_x_191) ;  /* 0x0000006000017945 */ /* 0x000fe20003800000 */
[----:B------:R-:W-:-:S07]  /*8060*/  IMAD.MOV.U32 R15, RZ, RZ, -0x1 ;  /* 0xffffffffff0f7424 */ /* 0x000fce00078e00ff */
[----:B-----5:R-:W-:Y:S05]  /*8070*/  WARPSYNC.COLLECTIVE R15, `(.L_x_192) ;  /* 0x000000000f0c7348 */ /* 0x020fea0003c00000 */
[----:B------:R-:W-:Y:S02]  /*8080*/  ELECT P6, UR62, PT ;  /* 0x00000000003e782f */ /* 0x000fe400038c0000 */
[----:B------:R-:W-:Y:S01]  /*8090*/  MOV R14, UR62 ;  /* 0x0000003e000e7c02 */ /* 0x000fe20008000f00 */
[----:B-----5:R-:W-:Y:S10]  /*80a0*/  ENDCOLLECTIVE ;  /* 0x000000000000791b */ /* 0x020ff40003800000 */
.L_x_192:
[----:B------:R-:W-:Y:S05]  /*80b0*/  BSYNC B1 ;  /* 0x0000000000017941 */ /* 0x000fea0003800000 */
.L_x_191:
[----:B------:R-:W-:Y:S05]  /*80c0*/  BRA `(.L_x_193) ;  /* 0xffffffec00ac7947 */ /* 0x000fea000383ffff */
.L_x_171:
[----:B-1----:R1:W2:Y:S02]  /*80d0*/  SYNCS.PHASECHK.TRANS64.TRYWAIT P1, [R13+URZ+0x28], R6 ;  /* 0x000028060d0075a7 */ /* 0x0022a4000802017f */
[----:B--2---:R-:W-:Y:S05]  /*80e0*/  @!P1 NANOSLEEP.SYNCS 0x989680 ;  /* 0x009896800000995d */ /* 0x004fea0003900000 */
[----:B------:R-:W2:Y:S02]  /*80f0*/  @!P1 SYNCS.PHASECHK.TRANS64 P1, [R13+URZ+0x28], R6 ;  /* 0x000028060d0095a7 */ /* 0x000ea4000802007f */
[----:B--2---:R-:W-:Y:S05]  /*8100*/  @!P1 BRA `(.L_x_171) ;  /* 0xfffffffc00f09947 */ /* 0x004fea000383ffff */
[----:B------:R-:W-:Y:S05]  /*8110*/  BRA `(.L_x_194) ;  /* 0xffffffec00e07947 */ /* 0x000fea000383ffff */
.L_x_180:
[----:B------:R-:W-:Y:S01]  /*8120*/  BSSY B0, `(.L_x_195) ;  /* 0x0000006000007945 */ /* 0x000fe20003800000 */
[----:B------:R-:W-:-:S07]  /*8130*/  IMAD.MOV.U32 R15, RZ, RZ, -0x1 ;  /* 0xffffffffff0f7424 */ /* 0x000fce00078e00ff */
[----:B-----5:R-:W-:Y:S05]  /*8140*/  WARPSYNC.COLLECTIVE R15, `(.L_x_196) ;  /* 0x000000000f0c7348 */ /* 0x020fea0003c00000 */
[----:B------:R-:W-:Y:S02]  /*8150*/  ELECT P6, UR62, PT ;  /* 0x00000000003e782f */ /* 0x000fe400038c0000 */
[----:B------:R-:W-:Y:S01]  /*8160*/  MOV R14, UR62 ;  /* 0x0000003e000e7c02 */ /* 0x000fe20008000f00 */
[----:B-----5:R-:W-:Y:S10]  /*8170*/  ENDCOLLECTIVE ;  /* 0x000000000000791b */ /* 0x020ff40003800000 */
.L_x_196:
[----:B------:R-:W-:Y:S05]  /*8180*/  BSYNC B0 ;  /* 0x0000000000007941 */ /* 0x000fea0003800000 */
.L_x_195:
[----:B------:R-:W-:Y:S05]  /*8190*/  BRA `(.L_x_197) ;  /* 0xfffffff800787947 */ /* 0x000fea000383ffff */
.L_x_184:
[----:B0-----:R0:W1:Y:S02]  /*81a0*/  SYNCS.PHASECHK.TRANS64.TRYWAIT P0, [R7+URZ], R2 ;  /* 0x00000002070075a7 */ /* 0x001064000800017f */
[----:B-1----:R-:W-:Y:S05]  /*81b0*/  @!P0 NANOSLEEP.SYNCS 0x989680 ;  /* 0x009896800000895d */ /* 0x002fea0003900000 */
[----:B------:R-:W1:Y:S02]  /*81c0*/  @!P0 SYNCS.PHASECHK.TRANS64 P0, [R7+URZ], R2 ;  /* 0x00000002070085a7 */ /* 0x000e64000800007f */
[----:B-1----:R-:W-:Y:S05]  /*81d0*/  @!P0 BRA `(.L_x_184) ;  /* 0xfffffffc00f08947 */ /* 0x002fea000383ffff */
[----:B------:R-:W-:Y:S05]  /*81e0*/  BRA `(.L_x_198) ;  /* 0xfffffff800b87947 */ /* 0x000fea000383ffff */
.L_x_185:
[----:B0-----:R0:W1:Y:S02]  /*81f0*/  SYNCS.PHASECHK.TRANS64.TRYWAIT P0, [R6+URZ], R3 ;  /* 0x00000003060075a7 */ /* 0x001064000800017f */
[----:B-1----:R-:W-:Y:S05]  /*8200*/  @!P0 NANOSLEEP.SYNCS 0x989680 ;  /* 0x009896800000895d */ /* 0x002fea0003900000 */
[----:B------:R-:W1:Y:S02]  /*8210*/  @!P0 SYNCS.PHASECHK.TRANS64 P0, [R6+URZ], R3 ;  /* 0x00000003060085a7 */ /* 0x000e64000800007f */
[----:B-1----:R-:W-:Y:S05]  /*8220*/  @!P0 BRA `(.L_x_185) ;  /* 0xfffffffc00f08947 */ /* 0x002fea000383ffff */
[----:B------:R-:W-:Y:S05]  /*8230*/  BRA `(.L_x_199) ;  /* 0xfffffff800c87947 */ /* 0x000fea000383ffff */
.L_x_186:
[----:B0-----:R0:W1:Y:S02]  /*8240*/  SYNCS.PHASECHK.TRANS64.TRYWAIT P0, [R7+URZ], R4 ;  /* 0x00000004070075a7 */ /* 0x001064000800017f */
[----:B-1----:R-:W-:Y:S05]  /*8250*/  @!P0 NANOSLEEP.SYNCS 0x989680 ;  /* 0x009896800000895d */ /* 0x002fea0003900000 */
[----:B------:R-:W1:Y:S02]  /*8260*/  @!P0 SYNCS.PHASECHK.TRANS64 P0, [R7+URZ], R4 ;  /* 0x00000004070085a7 */ /* 0x000e64000800007f */
[----:B-1----:R-:W-:Y:S05]  /*8270*/  @!P0 BRA `(.L_x_186) ;  /* 0xfffffffc00f08947 */ /* 0x002fea000383ffff */
[----:B------:R-:W-:Y:S05]  /*8280*/  BRA `(.L_x_200) ;  /* 0xfffffff800d87947 */ /* 0x000fea000383ffff */
.L_x_187:
[----:B-1----:R1:W2:Y:S02]  /*8290*/  SYNCS.PHASECHK.TRANS64.TRYWAIT P0, [R6+URZ], R3 ;  /* 0x00000003060075a7 */ /* 0x0022a4000800017f */
[----:B--2---:R-:W-:Y:S05]  /*82a0*/  @!P0 NANOSLEEP.SYNCS 0x989680 ;  /* 0x009896800000895d */ /* 0x004fea0003900000 */
[----:B------:R-:W2:Y:S02]  /*82b0*/  @!P0 SYNCS.PHASECHK.TRANS64 P0, [R6+URZ], R3 ;  /* 0x00000003060085a7 */ /* 0x000ea4000800007f */
[----:B--2---:R-:W-:Y:S05]  /*82c0*/  @!P0 BRA `(.L_x_187) ;  /* 0xfffffffc00f08947 */ /* 0x004fea000383ffff */
[----:B------:R-:W-:Y:S05]  /*82d0*/  BRA `(.L_x_201) ;  /* 0xfffffff800e07947 */ /* 0x000fea000383ffff */
.L_x_202:
[----:B------:R-:W-:-:S00]  /*82e0*/  BRA `(.L_x_202) ;  /* 0xfffffffc00fc7947 */ /* 0x000fc0000383ffff */
[----:B------:R-:W-:-:S00]  /*82f0*/  NOP ;  /* 0x0000000000007918 */ /* 0x000fc00000000000 */
        /* <DEDUP_REMOVED lines=8> */
.L_x_203:


//--------------------- .nv.global.init           --------------------------
	.section	.nv.global.init,"aw",@progbits
.nv.global.init:
	.type		$str$22,@object
	.size		$str$22,($str$23 - $str$22)
$str$22:
        /*0000*/ 	.byte	0x6b, 0x5f, 0x74, 0x69, 0x6c, 0x65, 0x5f, 0x63, 0x6f, 0x75, 0x6e, 0x74, 0x20, 0x3e, 0x3d, 0x20
        /*0010*/ 	.byte	0x31, 0x00
	.type		$str$23,@object
	.size		$str$23,(__unnamed_1 - $str$23)
$str$23:
        /*0012*/ 	.byte	0x2f, 0x74, 0x6d, 0x70, 0x2f, 0x63, 0x75, 0x74, 0x6c, 0x61, 0x73, 0x73, 0x5f, 0x73, 0x77, 0x65
        /*0022*/ 	.byte	0x65, 0x70, 0x5f, 0x73, 0x72, 0x63, 0x2f, 0x69, 0x6e, 0x63, 0x6c, 0x75, 0x64, 0x65, 0x2f, 0x63
        /*0032*/ 	.byte	0x75, 0x74, 0x6c, 0x61, 0x73, 0x73, 0x2f, 0x67, 0x65, 0x6d, 0x6d, 0x2f, 0x63, 0x6f, 0x6c, 0x6c
        /*0042*/ 	.byte	0x65, 0x63, 0x74, 0x69, 0x76, 0x65, 0x2f, 0x73, 0x6d, 0x39, 0x30, 0x5f, 0x6d, 0x6d, 0x61, 0x5f
        /*0052*/ 	.byte	0x74, 0x6d, 0x61, 0x5f, 0x67, 0x6d, 0x6d, 0x61, 0x5f, 0x73, 0x73, 0x5f, 0x77, 0x61, 0x72, 0x70
        /*0062*/ 	.byte	0x73, 0x70, 0x65, 0x63, 0x69, 0x61, 0x6c, 0x69, 0x7a, 0x65, 0x64, 0x2e, 0x68, 0x70, 0x70, 0x00
	.type		__unnamed_1,@object
	.size		__unnamed_1,(.L_0 - __unnamed_1)
__unnamed_1:
        /*0072*/ 	.byte	0x76, 0x6f, 0x69, 0x64, 0x20, 0x63, 0x75, 0x74, 0x6c, 0x61, 0x73, 0x73, 0x3a, 0x3a, 0x67, 0x65
        /* <DEDUP_REMOVED lines=177> */
        /*0b92*/ 	.byte	0x69, 0x74, 0x79, 0x5d, 0x00
.L_0:


//--------------------- .nv.shared._ZN7cutlass13device_kernelINS_4gemm6kernel13GemmUniversalIN4cute5tupleIJiiiiEEENS1_10collective13CollectiveMmaINS1_34MainloopSm90TmaGmmaWarpSpecializedILi5ENS5_IJNS4_1CILi2EEENSA_ILi1EEESC_EEENS1_32KernelTmaWarpSpecializedPingpongEEENS5_IJNSA_ILi64EEENSA_ILi128EEESG_EEENS_10tfloat32_tENS5_IJlSC_lEEESJ_SK_NS4_8TiledMMAINS4_8MMA_AtomIJNS4_4SM904GMMA30MMA_64x128x8_F32TF32TF32_SS_TNILNSO_7ScaleInE1ELSQ_1EEEEEENS4_6LayoutINS5_IJSC_SC_SC_EEENS5_IJNSA_ILi0EEESV_SV_EEEEENS5_IJNS4_10UnderscoreESY_SY_EEEEENS4_13SM90_TMA_LOADENS4_14ComposedLayoutINS4_7SwizzleILi3ELi4ELi3EEENS4_18smem_ptr_flag_bitsILi32EEENST_INS5_IJNSA_ILi8EEENSA_ILi32EEEEEENS5_IJS18_SC_EEEEEEEvNS4_8identityENS4_23SM90_TMA_LOAD_MULTICASTES1C_vS1D_EENS_8epilogue10collective6detail29Sm90TmaWarpSpecializedAdapterINS1H_15DefaultEpilogueISJ_SK_SK_NS1G_6thread17LinearCombinationISJ_Li1EffLNS1L_9ScaleType4KindE0ELNS_15FloatRoundStyleE2ESJ_EENS1_15EpilogueDefaultEEEEEvvEEEEvNT_6ParamsE --------------------------
	.section	.nv.shared._ZN7cutlass13device_kernelINS_4gemm6kernel13GemmUniversalIN4cute5tupleIJiiiiEEENS1_10collective13CollectiveMmaINS1_34MainloopSm90TmaGmmaWarpSpecializedILi5ENS5_IJNS4_1CILi2EEENSA_ILi1EEESC_EEENS1_32KernelTmaWarpSpecializedPingpongEEENS5_IJNSA_ILi64EEENSA_ILi128EEESG_EEENS_10tfloat32_tENS5_IJlSC_lEEESJ_SK_NS4_8TiledMMAINS4_8MMA_AtomIJNS4_4SM904GMMA30MMA_64x128x8_F32TF32TF32_SS_TNILNSO_7ScaleInE1ELSQ_1EEEEEENS4_6LayoutINS5_IJSC_SC_SC_EEENS5_IJNSA_ILi0EEESV_SV_EEEEENS5_IJNS4_10UnderscoreESY_SY_EEEEENS4_13SM90_TMA_LOADENS4_14ComposedLayoutINS4_7SwizzleILi3ELi4ELi3EEENS4_18smem_ptr_flag_bitsILi32EEENST_INS5_IJNSA_ILi8EEENSA_ILi32EEEEEENS5_IJS18_SC_EEEEEEEvNS4_8identityENS4_23SM90_TMA_LOAD_MULTICASTES1C_vS1D_EENS_8epilogue10collective6detail29Sm90TmaWarpSpecializedAdapterINS1H_15DefaultEpilogueISJ_SK_SK_NS1G_6thread17LinearCombinationISJ_Li1EffLNS1L_9ScaleType4KindE0ELNS_15FloatRoundStyleE2ESJ_EENS1_15EpilogueDefaultEEEEEvvEEEEvNT_6ParamsE,"aw",@nobits
	.sectionflags	@""
	.align	16
	.zero		1024


//--------------------- .nv.shared.reserved.0     --------------------------
	.section	.nv.shared.reserved.0,"aw",@nobits
	.weak		__nv_reservedSMEM_offset_0_alias
	.size		__nv_reservedSMEM_offset_0_alias, 0, 0
	.other		__nv_reservedSMEM_offset_0_alias,@"STO_CUDA_RESERVED_SHARED STV_DEFAULT"
__nv_reservedSMEM_offset_0_alias:
	.zero		0


//--------------------- .nv.global                --------------------------
	.section	.nv.global,"aw",@nobits
.nv.global:
	.type		_ZN39_INTERNAL_3aac4e46_4_k_cu_e3d6b141_71004cute1_E,@object
	.size		_ZN39_INTERNAL_3aac4e46_4_k_cu_e3d6b141_71004cute1_E,(_ZN39_INTERNAL_3aac4e46_4_k_cu_e3d6b141_71004cuda3std3__45__cpo6cbeginE - _ZN39_INTERNAL_3aac4e46_4_k_cu_e3d6b141_71004cute1_E)
_ZN39_INTERNAL_3aac4e46_4_k_cu_e3d6b141_71004cute1_E:
	.zero		1
	.type		_ZN39_INTERNAL_3aac4e46_4_k_cu_e3d6b141_71004cuda3std3__45__cpo6cbeginE,@object
	.size		_ZN39_INTERNAL_3aac4e46_4_k_cu_e3d6b141_71004cuda3std3__45__cpo6cbeginE,(_ZN39_INTERNAL_3aac4e46_4_k_cu_e3d6b141_71004cuda3std3__48in_placeE - _ZN39_INTERNAL_3aac4e46_4_k_cu_e3d6b141_71004cuda3std3__45__cpo6cbeginE)
_ZN39_INTERNAL_3aac4e46_4_k_cu_e3d6b141_71004cuda3std3__45__cpo6cbeginE:
	.zero		1
	.type		_ZN39_INTERNAL_3aac4e46_4_k_cu_e3d6b141_71004cuda3std3__48in_placeE,@object
	.size		_ZN39_INTERNAL_3aac4e46_4_k_cu_e3d6b141_71004cuda3std3__48in_placeE,(_ZN39_INTERNAL_3aac4e46_4_k_cu_e3d6b141_71004cuda3std6ranges3__45__cpo9iter_moveE - _ZN39_INTERNAL_3aac4e46_4_k_cu_e3d6b141_71004cuda3std3__48in_placeE)
_ZN39_INTERNAL_3aac4e46_4_k_cu_e3d6b141_71004cuda3std3__48in_placeE:
	.zero		1
	.type		_ZN39_INTERNAL_3aac4e46_4_k_cu_e3d6b141_71004cuda3std6ranges3__45__cpo9iter_moveE,@object
	.size		_ZN39_INTERNAL_3aac4e46_4_k_cu_e3d6b141_71004cuda3std6ranges3__45__cpo9iter_moveE,(_ZN39_INTERNAL_3aac4e46_4_k_cu_e3d6b141_71004cuda3std3__45__cpo5beginE - _ZN39_INTERNAL_3aac4e46_4_k_cu_e3d6b141_71004cuda3std6ranges3__45__cpo9iter_moveE)
_ZN39_INTERNAL_3aac4e46_4_k_cu_e3d6b141_71004cuda3std6ranges3__45__cpo9iter_moveE:
	.zero		1
	.type		_ZN39_INTERNAL_3aac4e46_4_k_cu_e3d6b141_71004cuda3std3__45__cpo5beginE,@object
	.size		_ZN39_INTERNAL_3aac4e46_4_k_cu_e3d6b141_71004cuda3std3__45__cpo5beginE,(_ZN39_INTERNAL_3aac4e46_4_k_cu_e3d6b141_71004cuda3std3__441_GLOBAL__N__3aac4e46_4_k_cu_e3d6b141_71006ignoreE - _ZN39_INTERNAL_3aac4e46_4_k_cu_e3d6b141_71004cuda3std3__45__cpo5beginE)
_ZN39_INTERNAL_3aac4e46_4_k_cu_e3d6b141_71004cuda3std3__45__cpo5beginE:
	.zero		1
	.type		_ZN39_INTERNAL_3aac4e46_4_k_cu_e3d6b141_71004cuda3std3__441_GLOBAL__N__3aac4e46_4_k_cu_e3d6b141_71006ignoreE,@object
	.size		_ZN39_INTERNAL_3aac4e46_4_k_cu_e3d6b141_71004cuda3std3__441_GLOBAL__N__3aac4e46_4_k_cu_e3d6b141_71006ignoreE,(_ZN39_INTERNAL_3aac4e46_4_k_cu_e3d6b141_71004cute7productE - _ZN39_INTERNAL_3aac4e46_4_k_cu_e3d6b141_71004cuda3std3__441_GLOBAL__N__3aac4e46_4_k_cu_e3d6b141_71006ignoreE)
_ZN39_INTERNAL_3aac4e46_4_k_cu_e3d6b141_71004cuda3std3__441_GLOBAL__N__3aac4e46_4_k_cu_e3d6b141_71006ignoreE:
	.zero		1
	.type		_ZN39_INTERNAL_3aac4e46_4_k_cu_e3d6b141_71004cute7productE,@object
	.size		_ZN39_INTERNAL_3aac4e46_4_k_cu_e3d6b141_71004cute7productE,(_ZN39_INTERNAL_3aac4e46_4_k_cu_e3d6b141_71004cuda3std3__45__cpo3endE - _ZN39_INTERNAL_3aac4e46_4_k_cu_e3d6b141_71004cute7productE)
_ZN39_INTERNAL_3aac4e46_4_k_cu_e3d6b141_71004cute7productE:
	.zero		1
	.type		_ZN39_INTERNAL_3aac4e46_4_k_cu_e3d6b141_71004cuda3std3__45__cpo3endE,@object
	.size		_ZN39_INTERNAL_3aac4e46_4_k_cu_e3d6b141_71004cuda3std3__45__cpo3endE,(_ZN39_INTERNAL_3aac4e46_4_k_cu_e3d6b141_71004cuda3std3__419piecewise_constructE - _ZN39_INTERNAL_3aac4e46_4_k_cu_e3d6b141_71004cuda3std3__45__cpo3endE)
_ZN39_INTERNAL_3aac4e46_4_k_cu_e3d6b141_71004cuda3std3__45__cpo3endE:
	.zero		1
	.type		_ZN39_INTERNAL_3aac4e46_4_k_cu_e3d6b141_71004cuda3std3__419piecewise_constructE,@object
	.size		_ZN39_INTERNAL_3aac4e46_4_k_cu_e3d6b141_71004cuda3std3__419piecewise_constructE,(_ZN39_INTERNAL_3aac4e46_4_k_cu_e3d6b141_71004cuda3std3__45__cpo4cendE - _ZN39_INTERNAL_3aac4e46_4_k_cu_e3d6b141_71004cuda3std3__419piecewise_constructE)
_ZN39_INTERNAL_3aac4e46_4_k_cu_e3d6b141_71004cuda3std3__419piecewise_constructE:
	.zero		1
	.type		_ZN39_INTERNAL_3aac4e46_4_k_cu_e3d6b141_71004cuda3std3__45__cpo4cendE,@object
	.size		_ZN39_INTERNAL_3aac4e46_4_k_cu_e3d6b141_71004cuda3std3__45__cpo4cendE,(_ZN39_INTERNAL_3aac4e46_4_k_cu_e3d6b141_71004cuda3std6ranges3__45__cpo4swapE - _ZN39_INTERNAL_3aac4e46_4_k_cu_e3d6b141_71004cuda3std3__45__cpo4cendE)
_ZN39_INTERNAL_3aac4e46_4_k_cu_e3d6b141_71004cuda3std3__45__cpo4cendE:
	.zero		1
	.type		_ZN39_INTERNAL_3aac4e46_4_k_cu_e3d6b141_71004cuda3std6ranges3__45__cpo4swapE,@object
	.size		_ZN39_INTERNAL_3aac4e46_4_k_cu_e3d6b141_71004cuda3std6ranges3__45__cpo4swapE,(.L_8 - _ZN39_INTERNAL_3aac4e46_4_k_cu_e3d6b141_71004cuda3std6ranges3__45__cpo4swapE)
_ZN39_INTERNAL_3aac4e46_4_k_cu_e3d6b141_71004cuda3std6ranges3__45__cpo4swapE:
	.zero		1
.L_8:


//--------------------- .nv.constant0._ZN7cutlass13device_kernelINS_4gemm6kernel13GemmUniversalIN4cute5tupleIJiiiiEEENS1_10collective13CollectiveMmaINS1_34MainloopSm90TmaGmmaWarpSpecializedILi5ENS5_IJNS4_1CILi2EEENSA_ILi1EEESC_EEENS1_32KernelTmaWarpSpecializedPingpongEEENS5_IJNSA_ILi64EEENSA_ILi128EEESG_EEENS_10tfloat32_tENS5_IJlSC_lEEESJ_SK_NS4_8TiledMMAINS4_8MMA_AtomIJNS4_4SM904GMMA30MMA_64x128x8_F32TF32TF32_SS_TNILNSO_7ScaleInE1ELSQ_1EEEEEENS4_6LayoutINS5_IJSC_SC_SC_EEENS5_IJNSA_ILi0EEESV_SV_EEEEENS5_IJNS4_10UnderscoreESY_SY_EEEEENS4_13SM90_TMA_LOADENS4_14ComposedLayoutINS4_7SwizzleILi3ELi4ELi3EEENS4_18smem_ptr_flag_bitsILi32EEENST_INS5_IJNSA_ILi8EEENSA_ILi32EEEEEENS5_IJS18_SC_EEEEEEEvNS4_8identityENS4_23SM90_TMA_LOAD_MULTICASTES1C_vS1D_EENS_8epilogue10collective6detail29Sm90TmaWarpSpecializedAdapterINS1H_15DefaultEpilogueISJ_SK_SK_NS1G_6thread17LinearCombinationISJ_Li1EffLNS1L_9ScaleType4KindE0ELNS_15FloatRoundStyleE2ESJ_EENS1_15EpilogueDefaultEEEEEvvEEEEvNT_6ParamsE --------------------------
	.section	.nv.constant0._ZN7cutlass13device_kernelINS_4gemm6kernel13GemmUniversalIN4cute5tupleIJiiiiEEENS1_10collective13CollectiveMmaINS1_34MainloopSm90TmaGmmaWarpSpecializedILi5ENS5_IJNS4_1CILi2EEENSA_ILi1EEESC_EEENS1_32KernelTmaWarpSpecializedPingpongEEENS5_IJNSA_ILi64EEENSA_ILi128EEESG_EEENS_10tfloat32_tENS5_IJlSC_lEEESJ_SK_NS4_8TiledMMAINS4_8MMA_AtomIJNS4_4SM904GMMA30MMA_64x128x8_F32TF32TF32_SS_TNILNSO_7ScaleInE1ELSQ_1EEEEEENS4_6LayoutINS5_IJSC_SC_SC_EEENS5_IJNSA_ILi0EEESV_SV_EEEEENS5_IJNS4_10UnderscoreESY_SY_EEEEENS4_13SM90_TMA_LOADENS4_14ComposedLayoutINS4_7SwizzleILi3ELi4ELi3EEENS4_18smem_ptr_flag_bitsILi32EEENST_INS5_IJNSA_ILi8EEENSA_ILi32EEEEEENS5_IJS18_SC_EEEEEEEvNS4_8identityENS4_23SM90_TMA_LOAD_MULTICASTES1C_vS1D_EENS_8epilogue10collective6detail29Sm90TmaWarpSpecializedAdapterINS1H_15DefaultEpilogueISJ_SK_SK_NS1G_6thread17LinearCombinationISJ_Li1EffLNS1L_9ScaleType4KindE0ELNS_15FloatRoundStyleE2ESJ_EENS1_15EpilogueDefaultEEEEEvvEEEEvNT_6ParamsE,"a",@progbits
	.sectionflags	@""
	.align	4
.nv.constant0._ZN7cutlass13device_kernelINS_4gemm6kernel13GemmUniversalIN4cute5tupleIJiiiiEEENS1_10collective13CollectiveMmaINS1_34MainloopSm90TmaGmmaWarpSpecializedILi5ENS5_IJNS4_1CILi2EEENSA_ILi1EEESC_EEENS1_32KernelTmaWarpSpecializedPingpongEEENS5_IJNSA_ILi64EEENSA_ILi128EEESG_EEENS_10tfloat32_tENS5_IJlSC_lEEESJ_SK_NS4_8TiledMMAINS4_8MMA_AtomIJNS4_4SM904GMMA30MMA_64x128x8_F32TF32TF32_SS_TNILNSO_7ScaleInE1ELSQ_1EEEEEENS4_6LayoutINS5_IJSC_SC_SC_EEENS5_IJNSA_ILi0EEESV_SV_EEEEENS5_IJNS4_10UnderscoreESY_SY_EEEEENS4_13SM90_TMA_LOADENS4_14ComposedLayoutINS4_7SwizzleILi3ELi4ELi3EEENS4_18smem_ptr_flag_bitsILi32EEENST_INS5_IJNSA_ILi8EEENSA_ILi32EEEEEENS5_IJS18_SC_EEEEEEEvNS4_8identityENS4_23SM90_TMA_LOAD_MULTICASTES1C_vS1D_EENS_8epilogue10collective6detail29Sm90TmaWarpSpecializedAdapterINS1H_15DefaultEpilogueISJ_SK_SK_NS1G_6thread17LinearCombinationISJ_Li1EffLNS1L_9ScaleType4KindE0ELNS_15FloatRoundStyleE2ESJ_EENS1_15EpilogueDefaultEEEEEvvEEEEvNT_6ParamsE:
	.zero		1664


//--------------------- SYMBOLS --------------------------

	.type		.nv.reservedSmem.offset0,@object
	.size		.nv.reservedSmem.offset0,0x4
	.type		__assertfail,@function
